	.target	sm_90a

	.elftype	@"ET_EXEC"


//--------------------- .note.nv.tkinfo           --------------------------
	.section	.note.nv.tkinfo,"",@"SHT_NOTE"
	.sectionflags	@"SHF_NOTE_NV_TKINFO"
	.tkinfo
        /*0018*/ 	.word	0x00000002
        /*0030*/ 	.string	""
        /*0030*/ 	.string	"ptxas"
        /*0030*/ 	.string	"Cuda compilation tools, release 13.0, V13.0.88"
        /*0030*/ 	.string	"Build cuda_13.0.r13.0/compiler.36424714_0"
        /*0030*/ 	.string	"-arch sm_90a -m 64 "



//--------------------- .note.nv.cuinfo           --------------------------
	.section	.note.nv.cuinfo,"",@"SHT_NOTE"
	.sectionflags	@"SHF_NOTE_NV_CUINFO"
        /*0018*/ 	.short	0x0002
        /*001a*/ 	.short	0x005a
        /*001c*/ 	.short	0x0082
	.zero		2


//--------------------- .nv.info                  --------------------------
	.section	.nv.info,"",@"SHT_CUDA_INFO"
	.align	4


	//----- nvinfo : EIATTR_REGCOUNT
	.align		4
        /*0000*/ 	.byte	0x04, 0x2f
        /*0002*/ 	.short	(.L_15 - .L_14)
	.align		4
.L_14:
        /*0004*/ 	.word	index@(_ZN7cutlass13device_kernelINS_4gemm6kernel13GemmUniversalIN4cute5tupleIJiiiiEEENS1_10collective13CollectiveMmaINS1_34MainloopSm90TmaGmmaWarpSpecializedILi4ENS5_IJNS4_1CILi1EEESB_SB_EEENS1_35KernelTmaWarpSpecializedCooperativeEEENS5_IJNSA_ILi256EEESF_NSA_ILi32EEEEEENS_10bfloat16_tENS5_IJlSB_lEEESI_SJ_NS4_8TiledMMAINS4_8MMA_AtomIJNS4_4SM904GMMA28MMA_64x256x16_F32BF16BF16_SSILNSN_5MajorE0ELSP_0ELNSN_7ScaleInE1ELSQ_1EEEEEENS4_6LayoutINS5_IJNSA_ILi2EEESB_SB_EEENS5_IJSB_NSA_ILi0EEESW_EEEEENS5_IJNS4_10UnderscoreESZ_SZ_EEEEENS4_13SM90_TMA_LOADENS4_14ComposedLayoutINS4_7SwizzleILi2ELi4ELi3EEENS4_18smem_ptr_flag_bitsILi16EEENST_INS5_IJNSA_ILi8EEESG_EEENS5_IJSG_SB_EEEEEEEvNS4_8identityES12_S1C_vS1D_EENS_8epilogue10collective6detail29Sm90TmaWarpSpecializedAdapterINS1G_15DefaultEpilogueISI_SJ_SJ_NS1F_6thread17LinearCombinationISI_Li1EffLNS1K_9ScaleType4KindE0ELNS_15FloatRoundStyleE2ESI_EENS1_15EpilogueDefaultEEEEEvvEEEEvNT_6ParamsE)
        /*0008*/ 	.word	0x000000a8


	//----- nvinfo : EIATTR_FRAME_SIZE
	.align		4
.L_15:
        /*000c*/ 	.byte	0x04, 0x11
        /*000e*/ 	.short	(.L_17 - .L_16)
	.align		4
.L_16:
        /*0010*/ 	.word	index@(_ZN7cutlass13device_kernelINS_4gemm6kernel13GemmUniversalIN4cute5tupleIJiiiiEEENS1_10collective13CollectiveMmaINS1_34MainloopSm90TmaGmmaWarpSpecializedILi4ENS5_IJNS4_1CILi1EEESB_SB_EEENS1_35KernelTmaWarpSpecializedCooperativeEEENS5_IJNSA_ILi256EEESF_NSA_ILi32EEEEEENS_10bfloat16_tENS5_IJlSB_lEEESI_SJ_NS4_8TiledMMAINS4_8MMA_AtomIJNS4_4SM904GMMA28MMA_64x256x16_F32BF16BF16_SSILNSN_5MajorE0ELSP_0ELNSN_7ScaleInE1ELSQ_1EEEEEENS4_6LayoutINS5_IJNSA_ILi2EEESB_SB_EEENS5_IJSB_NSA_ILi0EEESW_EEEEENS5_IJNS4_10UnderscoreESZ_SZ_EEEEENS4_13SM90_TMA_LOADENS4_14ComposedLayoutINS4_7SwizzleILi2ELi4ELi3EEENS4_18smem_ptr_flag_bitsILi16EEENST_INS5_IJNSA_ILi8EEESG_EEENS5_IJSG_SB_EEEEEEEvNS4_8identityES12_S1C_vS1D_EENS_8epilogue10collective6detail29Sm90TmaWarpSpecializedAdapterINS1G_15DefaultEpilogueISI_SJ_SJ_NS1F_6thread17LinearCombinationISI_Li1EffLNS1K_9ScaleType4KindE0ELNS_15FloatRoundStyleE2ESI_EENS1_15EpilogueDefaultEEEEEvvEEEEvNT_6ParamsE)
        /*0014*/ 	.word	0x000004c0


	//----- nvinfo : EIATTR_MIN_STACK_SIZE
	.align		4
.L_17:
        /*0018*/ 	.byte	0x04, 0x12
        /*001a*/ 	.short	(.L_19 - .L_18)
	.align		4
.L_18:
        /*001c*/ 	.word	index@(_ZN7cutlass13device_kernelINS_4gemm6kernel13GemmUniversalIN4cute5tupleIJiiiiEEENS1_10collective13CollectiveMmaINS1_34MainloopSm90TmaGmmaWarpSpecializedILi4ENS5_IJNS4_1CILi1EEESB_SB_EEENS1_35KernelTmaWarpSpecializedCooperativeEEENS5_IJNSA_ILi256EEESF_NSA_ILi32EEEEEENS_10bfloat16_tENS5_IJlSB_lEEESI_SJ_NS4_8TiledMMAINS4_8MMA_AtomIJNS4_4SM904GMMA28MMA_64x256x16_F32BF16BF16_SSILNSN_5MajorE0ELSP_0ELNSN_7ScaleInE1ELSQ_1EEEEEENS4_6LayoutINS5_IJNSA_ILi2EEESB_SB_EEENS5_IJSB_NSA_ILi0EEESW_EEEEENS5_IJNS4_10UnderscoreESZ_SZ_EEEEENS4_13SM90_TMA_LOADENS4_14ComposedLayoutINS4_7SwizzleILi2ELi4ELi3EEENS4_18smem_ptr_flag_bitsILi16EEENST_INS5_IJNSA_ILi8EEESG_EEENS5_IJSG_SB_EEEEEEEvNS4_8identityES12_S1C_vS1D_EENS_8epilogue10collective6detail29Sm90TmaWarpSpecializedAdapterINS1G_15DefaultEpilogueISI_SJ_SJ_NS1F_6thread17LinearCombinationISI_Li1EffLNS1K_9ScaleType4KindE0ELNS_15FloatRoundStyleE2ESI_EENS1_15EpilogueDefaultEEEEEvvEEEEvNT_6ParamsE)
        /*0020*/ 	.word	0x000004c0
.L_19:


//--------------------- .nv.compat                --------------------------
	.section	.nv.compat,"",@"SHT_CUDA_COMPAT_INFO"
	.align	4
        /*0000*/ 	.byte	0x02, 0x09, 0x01, 0x00, 0x02, 0x02, 0x04, 0x00, 0x02, 0x05, 0x05, 0x00, 0x03, 0x07, 0x01, 0x01
        /*0010*/ 	.byte	0x02, 0x03, 0x01, 0x00, 0x02, 0x06, 0x01, 0x00, 0x04, 0x0b, 0x08, 0x00, 0x00, 0x00, 0x00, 0x00
        /*0020*/ 	.byte	0x00, 0x00, 0x00, 0x00


//--------------------- .nv.info._ZN7cutlass13device_kernelINS_4gemm6kernel13GemmUniversalIN4cute5tupleIJiiiiEEENS1_10collective13CollectiveMmaINS1_34MainloopSm90TmaGmmaWarpSpecializedILi4ENS5_IJNS4_1CILi1EEESB_SB_EEENS1_35KernelTmaWarpSpecializedCooperativeEEENS5_IJNSA_ILi256EEESF_NSA_ILi32EEEEEENS_10bfloat16_tENS5_IJlSB_lEEESI_SJ_NS4_8TiledMMAINS4_8MMA_AtomIJNS4_4SM904GMMA28MMA_64x256x16_F32BF16BF16_SSILNSN_5MajorE0ELSP_0ELNSN_7ScaleInE1ELSQ_1EEEEEENS4_6LayoutINS5_IJNSA_ILi2EEESB_SB_EEENS5_IJSB_NSA_ILi0EEESW_EEEEENS5_IJNS4_10UnderscoreESZ_SZ_EEEEENS4_13SM90_TMA_LOADENS4_14ComposedLayoutINS4_7SwizzleILi2ELi4ELi3EEENS4_18smem_ptr_flag_bitsILi16EEENST_INS5_IJNSA_ILi8EEESG_EEENS5_IJSG_SB_EEEEEEEvNS4_8identityES12_S1C_vS1D_EENS_8epilogue10collective6detail29Sm90TmaWarpSpecializedAdapterINS1G_15DefaultEpilogueISI_SJ_SJ_NS1F_6thread17LinearCombinationISI_Li1EffLNS1K_9ScaleType4KindE0ELNS_15FloatRoundStyleE2ESI_EENS1_15EpilogueDefaultEEEEEvvEEEEvNT_6ParamsE --------------------------
	.section	.nv.info._ZN7cutlass13device_kernelINS_4gemm6kernel13GemmUniversalIN4cute5tupleIJiiiiEEENS1_10collective13CollectiveMmaINS1_34MainloopSm90TmaGmmaWarpSpecializedILi4ENS5_IJNS4_1CILi1EEESB_SB_EEENS1_35KernelTmaWarpSpecializedCooperativeEEENS5_IJNSA_ILi256EEESF_NSA_ILi32EEEEEENS_10bfloat16_tENS5_IJlSB_lEEESI_SJ_NS4_8TiledMMAINS4_8MMA_AtomIJNS4_4SM904GMMA28MMA_64x256x16_F32BF16BF16_SSILNSN_5MajorE0ELSP_0ELNSN_7ScaleInE1ELSQ_1EEEEEENS4_6LayoutINS5_IJNSA_ILi2EEESB_SB_EEENS5_IJSB_NSA_ILi0EEESW_EEEEENS5_IJNS4_10UnderscoreESZ_SZ_EEEEENS4_13SM90_TMA_LOADENS4_14ComposedLayoutINS4_7SwizzleILi2ELi4ELi3EEENS4_18smem_ptr_flag_bitsILi16EEENST_INS5_IJNSA_ILi8EEESG_EEENS5_IJSG_SB_EEEEEEEvNS4_8identityES12_S1C_vS1D_EENS_8epilogue10collective6detail29Sm90TmaWarpSpecializedAdapterINS1G_15DefaultEpilogueISI_SJ_SJ_NS1F_6thread17LinearCombinationISI_Li1EffLNS1K_9ScaleType4KindE0ELNS_15FloatRoundStyleE2ESI_EENS1_15EpilogueDefaultEEEEEvvEEEEvNT_6ParamsE,"",@"SHT_CUDA_INFO"
	.sectionflags	@""
	.align	4


	//----- nvinfo : EIATTR_CUDA_API_VERSION
	.align		4
        /*0000*/ 	.byte	0x04, 0x37
        /*0002*/ 	.short	(.L_21 - .L_20)
.L_20:
        /*0004*/ 	.word	0x00000082


	//----- nvinfo : EIATTR_KPARAM_INFO
	.align		4
.L_21:
        /*0008*/ 	.byte	0x04, 0x17
        /*000a*/ 	.short	(.L_23 - .L_22)
.L_22:
        /*000c*/ 	.word	0x00000000
        /*0010*/ 	.short	0x0000
        /*0012*/ 	.short	0x0070
        /*0014*/ 	.byte	0x00, 0xf0, 0x01, 0x10


	//----- nvinfo : EIATTR_SPARSE_MMA_MASK
	.align		4
.L_23:
        /*0018*/ 	.byte	0x03, 0x50
        /*001a*/ 	.short	0x0000


	//----- nvinfo : EIATTR_MAXREG_COUNT
	.align		4
        /*001c*/ 	.byte	0x03, 0x1b
        /*001e*/ 	.short	0x00a8


	//----- nvinfo : EIATTR_NUM_BARRIERS
	.align		4
        /*0020*/ 	.byte	0x02, 0x4c
        /*0022*/ 	.byte	0x01
	.zero		1


	//----- nvinfo : EIATTR_EXTERNS
	.align		4
        /*0024*/ 	.byte	0x04, 0x0f
        /*0026*/ 	.short	(.L_25 - .L_24)


	//   ....[0]....
	.align		4
.L_24:
        /*0028*/ 	.word	index@(__assertfail)


	//----- nvinfo : EIATTR_ANNOTATIONS
	.align		4
.L_25:
        /*002c*/ 	.byte	0x04, 0x55
        /*002e*/ 	.short	(.L_27 - .L_26)


	//   ....[0]....
.L_26:
        /*0030*/ 	.word	0x00000001
        /*0034*/ 	.byte	0x90, 0x06, 0x00, 0x00, 0x01, 0x00, 0x00, 0x00, 0xb0, 0x06, 0x00, 0x00, 0x01, 0x00, 0x00, 0x00
        /* <DEDUP_REMOVED lines=377> */
        /*17d4*/ 	.byte	0x00, 0x6d, 0x01, 0x00


	//----- nvinfo : EIATTR_MERCURY_ISA_VERSION
	.align		4
.L_27:
        /*17d8*/ 	.byte	0x03, 0x5f
        /*17da*/ 	.short	0x0101


	//----- nvinfo : EIATTR_INT_WARP_WIDE_INSTR_OFFSETS
	.align		4
        /*17dc*/ 	.byte	0x04, 0x31
        /*17de*/ 	.short	(.L_29 - .L_28)


	//   ....[0]....
.L_28:
        /*17e0*/ 	.word	0x00000500


	//   ....[1]....
        /*17e4*/ 	.word	0x00000510


	//   ....[2]....
        /*17e8*/ 	.word	0x000005a0


	//----- nvinfo : EIATTR_COOP_GROUP_MASK_REGIDS
	.align		4
.L_29:
        /*17ec*/ 	.byte	0x04, 0x29
        /*17ee*/ 	.short	(.L_31 - .L_30)


	//   ....[0]....
.L_30:
        /*17f0*/ 	.word	0xffffffff


	//   ....[1]....
        /*17f4*/ 	.word	0xffffffff


	//   ....[2]....
        /*17f8*/ 	.word	0xffffffff


	//   ....[3]....
        /*17fc*/ 	.word	0xffffffff


	//   ....[4]....
        /*1800*/ 	.word	0xffffffff


	//----- nvinfo : EIATTR_COOP_GROUP_INSTR_OFFSETS
	.align		4
.L_31:
        /*1804*/ 	.byte	0x04, 0x28
        /*1806*/ 	.short	(.L_33 - .L_32)


	//   ....[0]....
.L_32:
        /*1808*/ 	.word	0x00000070


	//   ....[1]....
        /*180c*/ 	.word	0x00000080


	//   ....[2]....
        /*1810*/ 	.word	0x000001a0


	//   ....[3]....
        /*1814*/ 	.word	0x000003b0


	//   ....[4]....
        /*1818*/ 	.word	0x00001170


	//----- nvinfo : EIATTR_REG_RECONFIG
	.align		4
.L_33:
        /*181c*/ 	.byte	0x01, 0x54
	.zero		2


	//----- nvinfo : EIATTR_SYSCALL_OFFSETS
	.align		4
        /*1820*/ 	.byte	0x04, 0x46
        /*1822*/ 	.short	(.L_35 - .L_34)


	//   ....[0]....
.L_34:
        /*1824*/ 	.word	0x00001320


	//----- nvinfo : EIATTR_MBARRIER_INSTR_OFFSETS
	.align		4
.L_35:
        /*1828*/ 	.byte	0x04, 0x39
        /*182a*/ 	.short	(.L_37 - .L_36)


	//   ....[0]....
.L_36:
        /*182c*/ 	.word	0x00000320
        /*1830*/ 	.word	0x000000ff
        /*1834*/ 	.word	0x00000000
        /*1838*/ 	.short	0x0100
        /*183a*/ 	.byte	0x08
	.zero		1


	//   ....[1]....
        /*183c*/ 	.word	0x00000330
        /*1840*/ 	.word	0x000000ff
        /*1844*/ 	.word	0x00000020
        /*1848*/ 	.short	0x0100
        /*184a*/ 	.byte	0x08
	.zero		1


	//   ....[2]....
        /*184c*/ 	.word	0x00000340
        /*1850*/ 	.word	0x000000ff
        /*1854*/ 	.word	0x00000008
        /*1858*/ 	.short	0x0100
        /*185a*/ 	.byte	0x08
	.zero		1


	//   ....[3]....
        /*185c*/ 	.word	0x00000350
        /*1860*/ 	.word	0x000000ff
        /*1864*/ 	.word	0x00000028
        /*1868*/ 	.short	0x0100
        /*186a*/ 	.byte	0x08
	.zero		1


	//   ....[4]....
        /*186c*/ 	.word	0x00000360
        /*1870*/ 	.word	0x000000ff
        /*1874*/ 	.word	0x00000010
        /*1878*/ 	.short	0x0100
        /*187a*/ 	.byte	0x08
	.zero		1


	//   ....[5]....
        /*187c*/ 	.word	0x00000370
        /*1880*/ 	.word	0x000000ff
        /*1884*/ 	.word	0x00000030
        /*1888*/ 	.short	0x0100
        /*188a*/ 	.byte	0x08
	.zero		1


	//   ....[6]....
        /*188c*/ 	.word	0x00000380
        /*1890*/ 	.word	0x000000ff
        /*1894*/ 	.word	0x00000018
        /*1898*/ 	.short	0x0100
        /*189a*/ 	.byte	0x08
	.zero		1


	//   ....[7]....
        /*189c*/ 	.word	0x00000390
        /*18a0*/ 	.word	0x000000ff
        /*18a4*/ 	.word	0x00000038
        /*18a8*/ 	.short	0x0100
        /*18aa*/ 	.byte	0x08
	.zero		1


	//   ....[8]....
        /*18ac*/ 	.word	0x00000620
        /*18b0*/ 	.word	0x000000ff
        /*18b4*/ 	.word	0x00000050
        /*18b8*/ 	.short	0x0100
        /*18ba*/ 	.byte	0x10
	.zero		1


	//   ....[9]....
        /*18bc*/ 	.word	0x000006c0
        /*18c0*/ 	.word	0x000000ff
        /*18c4*/ 	.word	0x00000058
        /*18c8*/ 	.short	0x0100
        /*18ca*/ 	.byte	0x10
	.zero		1


	//   ....[10]....
        /*18cc*/ 	.word	0x000013c0
        /*18d0*/ 	.word	0x00000003
        /*18d4*/ 	.word	0x00000000
        /*18d8*/ 	.short	0x010a
        /*18da*/ 	.byte	0x3f
	.zero		1


	//   ....[11]....
        /*18dc*/ 	.word	0x00001400
        /*18e0*/ 	.word	0x00000003
        /*18e4*/ 	.word	0x00000000
        /*18e8*/ 	.short	0x010a
        /*18ea*/ 	.byte	0x3f
	.zero		1


	//   ....[12]....
        /*18ec*/ 	.word	0x000029a0
        /*18f0*/ 	.word	0x000000ff
        /*18f4*/ 	.word	0x00000000
        /*18f8*/ 	.short	0x010a
        /*18fa*/ 	.byte	0x04
	.zero		1


	//   ....[13]....
        /*18fc*/ 	.word	0x000029e0
        /*1900*/ 	.word	0x000000ff
        /*1904*/ 	.word	0x00000000
        /*1908*/ 	.short	0x010a
        /*190a*/ 	.byte	0x04
	.zero		1


	//   ....[14]....
        /*190c*/ 	.word	0x00004a20
        /*1910*/ 	.word	0x000000ff
        /*1914*/ 	.word	0x00000000
        /*1918*/ 	.short	0x0101
        /*191a*/ 	.byte	0x04
	.zero		1


	//   ....[15]....
        /*191c*/ 	.word	0x00004c10
        /*1920*/ 	.word	0x000000ff
        /*1924*/ 	.word	0x00000000
        /*1928*/ 	.short	0x0101
        /*192a*/ 	.byte	0x04
	.zero		1


	//   ....[16]....
        /*192c*/ 	.word	0x000168b0
        /*1930*/ 	.word	0x0000000a
        /*1934*/ 	.word	0x00000020
        /*1938*/ 	.short	0x010a
        /*193a*/ 	.byte	0x3f
	.zero		1


	//   ....[17]....
        /*193c*/ 	.word	0x00016c40
        /*1940*/ 	.word	0x00000002
        /*1944*/ 	.word	0x00000058
        /*1948*/ 	.short	0x0101
        /*194a*/ 	.byte	0x3f
	.zero		1


	//   ....[18]....
        /*194c*/ 	.word	0x00017400
        /*1950*/ 	.word	0x00000005
        /*1954*/ 	.word	0x00000000
        /*1958*/ 	.short	0x010a
        /*195a*/ 	.byte	0x3f
	.zero		1


	//   ....[19]....
        /*195c*/ 	.word	0x00017490
        /*1960*/ 	.word	0x00000007
        /*1964*/ 	.word	0x00000000
        /*1968*/ 	.short	0x010a
        /*196a*/ 	.byte	0x3f
	.zero		1


	//   ....[20]....
        /*196c*/ 	.word	0x00017520
        /*1970*/ 	.word	0x00000007
        /*1974*/ 	.word	0x00000000
        /*1978*/ 	.short	0x010a
        /*197a*/ 	.byte	0x3f
	.zero		1


	//   ....[21]....
        /*197c*/ 	.word	0x000175b0
        /*1980*/ 	.word	0x00000003
        /*1984*/ 	.word	0x00000000
        /*1988*/ 	.short	0x010a
        /*198a*/ 	.byte	0x3f
	.zero		1


	//   ....[22]....
        /*198c*/ 	.word	0x00017610
        /*1990*/ 	.word	0x00000003
        /*1994*/ 	.word	0x00000000
        /*1998*/ 	.short	0x010a
        /*199a*/ 	.byte	0x3f
	.zero		1


	//   ....[23]....
        /*199c*/ 	.word	0x00017670
        /*19a0*/ 	.word	0x00000005
        /*19a4*/ 	.word	0x00000000
        /*19a8*/ 	.short	0x010a
        /*19aa*/ 	.byte	0x3f
	.zero		1


	//   ....[24]....
        /*19ac*/ 	.word	0x00017740
        /*19b0*/ 	.word	0x0000000a
        /*19b4*/ 	.word	0x00000020
        /*19b8*/ 	.short	0x010a
        /*19ba*/ 	.byte	0x3f
	.zero		1


	//   ....[25]....
        /*19bc*/ 	.word	0x00017810
        /*19c0*/ 	.word	0x00000005
        /*19c4*/ 	.word	0x00000000
        /*19c8*/ 	.short	0x010a
        /*19ca*/ 	.byte	0x3f
	.zero		1


	//   ....[26]....
        /*19cc*/ 	.word	0x00017860
        /*19d0*/ 	.word	0x00000007
        /*19d4*/ 	.word	0x00000000
        /*19d8*/ 	.short	0x010a
        /*19da*/ 	.byte	0x3f
	.zero		1


	//   ....[27]....
        /*19dc*/ 	.word	0x000178b0
        /*19e0*/ 	.word	0x00000007
        /*19e4*/ 	.word	0x00000000
        /*19e8*/ 	.short	0x010a
        /*19ea*/ 	.byte	0x3f
	.zero		1


	//----- nvinfo : EIATTR_NUM_MBARRIERS
	.align		4
.L_37:
        /*19ec*/ 	.byte	0x03, 0x38
        /*19ee*/ 	.short	0x000a


	//----- nvinfo : EIATTR_EXIT_INSTR_OFFSETS
	.align		4
        /*19f0*/ 	.byte	0x04, 0x1c
        /*19f2*/ 	.short	(.L_39 - .L_38)


	//   ....[0]....
.L_38:
        /*19f4*/ 	.word	0x00000720


	//   ....[1]....
        /*19f8*/ 	.word	0x00001090


	//   ....[2]....
        /*19fc*/ 	.word	0x00015e30


	//   ....[3]....
        /*1a00*/ 	.word	0x00016540


	//   ....[4]....
        /*1a04*/ 	.word	0x00017600


	//----- nvinfo : EIATTR_MAX_THREADS
	.align		4
.L_39:
        /*1a08*/ 	.byte	0x04, 0x05
        /*1a0a*/ 	.short	(.L_41 - .L_40)
.L_40:
        /*1a0c*/ 	.word	0x00000180
        /*1a10*/ 	.word	0x00000001
        /*1a14*/ 	.word	0x00000001


	//----- nvinfo : EIATTR_CRS_STACK_SIZE
	.align		4
.L_41:
        /*1a18*/ 	.byte	0x04, 0x1e
        /*1a1a*/ 	.short	(.L_43 - .L_42)
.L_42:
        /*1a1c*/ 	.word	0x00000000


	//----- nvinfo : EIATTR_CBANK_PARAM_SIZE
	.align		4
.L_43:
        /*1a20*/ 	.byte	0x03, 0x19
        /*1a22*/ 	.short	0x0470


	//----- nvinfo : EIATTR_PARAM_CBANK
	.align		4
        /*1a24*/ 	.byte	0x04, 0x0a
        /*1a26*/ 	.short	(.L_45 - .L_44)
	.align		4
.L_44:
        /*1a28*/ 	.word	index@(.nv.constant0._ZN7cutlass13device_kernelINS_4gemm6kernel13GemmUniversalIN4cute5tupleIJiiiiEEENS1_10collective13CollectiveMmaINS1_34MainloopSm90TmaGmmaWarpSpecializedILi4ENS5_IJNS4_1CILi1EEESB_SB_EEENS1_35KernelTmaWarpSpecializedCooperativeEEENS5_IJNSA_ILi256EEESF_NSA_ILi32EEEEEENS_10bfloat16_tENS5_IJlSB_lEEESI_SJ_NS4_8TiledMMAINS4_8MMA_AtomIJNS4_4SM904GMMA28MMA_64x256x16_F32BF16BF16_SSILNSN_5MajorE0ELSP_0ELNSN_7ScaleInE1ELSQ_1EEEEEENS4_6LayoutINS5_IJNSA_ILi2EEESB_SB_EEENS5_IJSB_NSA_ILi0EEESW_EEEEENS5_IJNS4_10UnderscoreESZ_SZ_EEEEENS4_13SM90_TMA_LOADENS4_14ComposedLayoutINS4_7SwizzleILi2ELi4ELi3EEENS4_18smem_ptr_flag_bitsILi16EEENST_INS5_IJNSA_ILi8EEESG_EEENS5_IJSG_SB_EEEEEEEvNS4_8identityES12_S1C_vS1D_EENS_8epilogue10collective6detail29Sm90TmaWarpSpecializedAdapterINS1G_15DefaultEpilogueISI_SJ_SJ_NS1F_6thread17LinearCombinationISI_Li1EffLNS1K_9ScaleType4KindE0ELNS_15FloatRoundStyleE2ESI_EENS1_15EpilogueDefaultEEEEEvvEEEEvNT_6ParamsE)
        /*1a2c*/ 	.short	0x0210
        /*1a2e*/ 	.short	0x0470


	//----- nvinfo : EIATTR_SW_WAR
	.align		4
.L_45:
        /*1a30*/ 	.byte	0x04, 0x36
        /*1a32*/ 	.short	(.L_47 - .L_46)
.L_46:
        /*1a34*/ 	.word	0x00000008
.L_47:


//--------------------- .nv.callgraph             --------------------------
	.section	.nv.callgraph,"",@"SHT_CUDA_CALLGRAPH"
	.align	4
	.sectionentsize	8
	.align		4
        /*0000*/ 	.word	0x00000000
	.align		4
        /*0004*/ 	.word	0xffffffff
	.align		4
        /*0008*/ 	.word	index@(_ZN7cutlass13device_kernelINS_4gemm6kernel13GemmUniversalIN4cute5tupleIJiiiiEEENS1_10collective13CollectiveMmaINS1_34MainloopSm90TmaGmmaWarpSpecializedILi4ENS5_IJNS4_1CILi1EEESB_SB_EEENS1_35KernelTmaWarpSpecializedCooperativeEEENS5_IJNSA_ILi256EEESF_NSA_ILi32EEEEEENS_10bfloat16_tENS5_IJlSB_lEEESI_SJ_NS4_8TiledMMAINS4_8MMA_AtomIJNS4_4SM904GMMA28MMA_64x256x16_F32BF16BF16_SSILNSN_5MajorE0ELSP_0ELNSN_7ScaleInE1ELSQ_1EEEEEENS4_6LayoutINS5_IJNSA_ILi2EEESB_SB_EEENS5_IJSB_NSA_ILi0EEESW_EEEEENS5_IJNS4_10UnderscoreESZ_SZ_EEEEENS4_13SM90_TMA_LOADENS4_14ComposedLayoutINS4_7SwizzleILi2ELi4ELi3EEENS4_18smem_ptr_flag_bitsILi16EEENST_INS5_IJNSA_ILi8EEESG_EEENS5_IJSG_SB_EEEEEEEvNS4_8identityES12_S1C_vS1D_EENS_8epilogue10collective6detail29Sm90TmaWarpSpecializedAdapterINS1G_15DefaultEpilogueISI_SJ_SJ_NS1F_6thread17LinearCombinationISI_Li1EffLNS1K_9ScaleType4KindE0ELNS_15FloatRoundStyleE2ESI_EENS1_15EpilogueDefaultEEEEEvvEEEEvNT_6ParamsE)
	.align		4
        /*000c*/ 	.word	index@(__assertfail)
	.align		4
        /*0010*/ 	.word	0x00000000
	.align		4
        /*0014*/ 	.word	0xfffffffe
	.align		4
        /*0018*/ 	.word	0x00000000
	.align		4
        /*001c*/ 	.word	0xfffffffd
	.align		4
        /*0020*/ 	.word	0x00000000
	.align		4
        /*0024*/ 	.word	0xfffffffc


//--------------------- .nv.constant4             --------------------------
	.section	.nv.constant4,"a",@progbits
	.align	8
	.align		8
.nv.constant4:
        /*0000*/ 	.dword	__assertfail
	.align		8
        /*0008*/ 	.dword	__unnamed_1
	.align		8
        /*0010*/ 	.dword	_ZN39_INTERNAL_03f7c3a9_4_k_cu_f2f3b875_30694cuda3std3__45__cpo5beginE
	.align		8
        /*0018*/ 	.dword	_ZN39_INTERNAL_03f7c3a9_4_k_cu_f2f3b875_30694cuda3std3__45__cpo3endE
	.align		8
        /*0020*/ 	.dword	_ZN39_INTERNAL_03f7c3a9_4_k_cu_f2f3b875_30694cuda3std3__45__cpo6cbeginE
	.align		8
        /*0028*/ 	.dword	_ZN39_INTERNAL_03f7c3a9_4_k_cu_f2f3b875_30694cuda3std3__45__cpo4cendE
	.align		8
        /*0030*/ 	.dword	_ZN39_INTERNAL_03f7c3a9_4_k_cu_f2f3b875_30694cuda3std3__441_GLOBAL__N__03f7c3a9_4_k_cu_f2f3b875_30696ignoreE
	.align		8
        /*0038*/ 	.dword	_ZN39_INTERNAL_03f7c3a9_4_k_cu_f2f3b875_30694cuda3std3__419piecewise_constructE
	.align		8
        /*0040*/ 	.dword	_ZN39_INTERNAL_03f7c3a9_4_k_cu_f2f3b875_30694cuda3std3__48in_placeE
	.align		8
        /*0048*/ 	.dword	_ZN39_INTERNAL_03f7c3a9_4_k_cu_f2f3b875_30694cuda3std6ranges3__45__cpo4swapE
	.align		8
        /*0050*/ 	.dword	_ZN39_INTERNAL_03f7c3a9_4_k_cu_f2f3b875_30694cuda3std6ranges3__45__cpo9iter_moveE
	.align		8
        /*0058*/ 	.dword	_ZN39_INTERNAL_03f7c3a9_4_k_cu_f2f3b875_30694cute7productE
	.align		8
        /*0060*/ 	.dword	_ZN39_INTERNAL_03f7c3a9_4_k_cu_f2f3b875_30694cute1_E
	.align		8
        /*0068*/ 	.dword	$str$22
	.align		8
        /*0070*/ 	.dword	$str$23


//--------------------- .text._ZN7cutlass13device_kernelINS_4gemm6kernel13GemmUniversalIN4cute5tupleIJiiiiEEENS1_10collective13CollectiveMmaINS1_34MainloopSm90TmaGmmaWarpSpecializedILi4ENS5_IJNS4_1CILi1EEESB_SB_EEENS1_35KernelTmaWarpSpecializedCooperativeEEENS5_IJNSA_ILi256EEESF_NSA_ILi32EEEEEENS_10bfloat16_tENS5_IJlSB_lEEESI_SJ_NS4_8TiledMMAINS4_8MMA_AtomIJNS4_4SM904GMMA28MMA_64x256x16_F32BF16BF16_SSILNSN_5MajorE0ELSP_0ELNSN_7ScaleInE1ELSQ_1EEEEEENS4_6LayoutINS5_IJNSA_ILi2EEESB_SB_EEENS5_IJSB_NSA_ILi0EEESW_EEEEENS5_IJNS4_10UnderscoreESZ_SZ_EEEEENS4_13SM90_TMA_LOADENS4_14ComposedLayoutINS4_7SwizzleILi2ELi4ELi3EEENS4_18smem_ptr_flag_bitsILi16EEENST_INS5_IJNSA_ILi8EEESG_EEENS5_IJSG_SB_EEEEEEEvNS4_8identityES12_S1C_vS1D_EENS_8epilogue10collective6detail29Sm90TmaWarpSpecializedAdapterINS1G_15DefaultEpilogueISI_SJ_SJ_NS1F_6thread17LinearCombinationISI_Li1EffLNS1K_9ScaleType4KindE0ELNS_15FloatRoundStyleE2ESI_EENS1_15EpilogueDefaultEEEEEvvEEEEvNT_6ParamsE --------------------------
	.section	.text._ZN7cutlass13device_kernelINS_4gemm6kernel13GemmUniversalIN4cute5tupleIJiiiiEEENS1_10collective13CollectiveMmaINS1_34MainloopSm90TmaGmmaWarpSpecializedILi4ENS5_IJNS4_1CILi1EEESB_SB_EEENS1_35KernelTmaWarpSpecializedCooperativeEEENS5_IJNSA_ILi256EEESF_NSA_ILi32EEEEEENS_10bfloat16_tENS5_IJlSB_lEEESI_SJ_NS4_8TiledMMAINS4_8MMA_AtomIJNS4_4SM904GMMA28MMA_64x256x16_F32BF16BF16_SSILNSN_5MajorE0ELSP_0ELNSN_7ScaleInE1ELSQ_1EEEEEENS4_6LayoutINS5_IJNSA_ILi2EEESB_SB_EEENS5_IJSB_NSA_ILi0EEESW_EEEEENS5_IJNS4_10UnderscoreESZ_SZ_EEEEENS4_13SM90_TMA_LOADENS4_14ComposedLayoutINS4_7SwizzleILi2ELi4ELi3EEENS4_18smem_ptr_flag_bitsILi16EEENST_INS5_IJNSA_ILi8EEESG_EEENS5_IJSG_SB_EEEEEEEvNS4_8identityES12_S1C_vS1D_EENS_8epilogue10collective6detail29Sm90TmaWarpSpecializedAdapterINS1G_15DefaultEpilogueISI_SJ_SJ_NS1F_6thread17LinearCombinationISI_Li1EffLNS1K_9ScaleType4KindE0ELNS_15FloatRoundStyleE2ESI_EENS1_15EpilogueDefaultEEEEEvvEEEEvNT_6ParamsE,"ax",@progbits
	.align	128
.text._ZN7cutlass13device_kernelINS_4gemm6kernel13GemmUniversalIN4cute5tupleIJiiiiEEENS1_10collective13CollectiveMmaINS1_34MainloopSm90TmaGmmaWarpSpecializedILi4ENS5_IJNS4_1CILi1EEESB_SB_EEENS1_35KernelTmaWarpSpecializedCooperativeEEENS5_IJNSA_ILi256EEESF_NSA_ILi32EEEEEENS_10bfloat16_tENS5_IJlSB_lEEESI_SJ_NS4_8TiledMMAINS4_8MMA_AtomIJNS4_4SM904GMMA28MMA_64x256x16_F32BF16BF16_SSILNSN_5MajorE0ELSP_0ELNSN_7ScaleInE1ELSQ_1EEEEEENS4_6LayoutINS5_IJNSA_ILi2EEESB_SB_EEENS5_IJSB_NSA_ILi0EEESW_EEEEENS5_IJNS4_10UnderscoreESZ_SZ_EEEEENS4_13SM90_TMA_LOADENS4_14ComposedLayoutINS4_7SwizzleILi2ELi4ELi3EEENS4_18smem_ptr_flag_bitsILi16EEENST_INS5_IJNSA_ILi8EEESG_EEENS5_IJSG_SB_EEEEEEEvNS4_8identityES12_S1C_vS1D_EENS_8epilogue10collective6detail29Sm90TmaWarpSpecializedAdapterINS1G_15DefaultEpilogueISI_SJ_SJ_NS1F_6thread17LinearCombinationISI_Li1EffLNS1K_9ScaleType4KindE0ELNS_15FloatRoundStyleE2ESI_EENS1_15EpilogueDefaultEEEEEvvEEEEvNT_6ParamsE:
        .type           _ZN7cutlass13device_kernelINS_4gemm6kernel13GemmUniversalIN4cute5tupleIJiiiiEEENS1_10collective13CollectiveMmaINS1_34MainloopSm90TmaGmmaWarpSpecializedILi4ENS5_IJNS4_1CILi1EEESB_SB_EEENS1_35KernelTmaWarpSpecializedCooperativeEEENS5_IJNSA_ILi256EEESF_NSA_ILi32EEEEEENS_10bfloat16_tENS5_IJlSB_lEEESI_SJ_NS4_8TiledMMAINS4_8MMA_AtomIJNS4_4SM904GMMA28MMA_64x256x16_F32BF16BF16_SSILNSN_5MajorE0ELSP_0ELNSN_7ScaleInE1ELSQ_1EEEEEENS4_6LayoutINS5_IJNSA_ILi2EEESB_SB_EEENS5_IJSB_NSA_ILi0EEESW_EEEEENS5_IJNS4_10UnderscoreESZ_SZ_EEEEENS4_13SM90_TMA_LOADENS4_14ComposedLayoutINS4_7SwizzleILi2ELi4ELi3EEENS4_18smem_ptr_flag_bitsILi16EEENST_INS5_IJNSA_ILi8EEESG_EEENS5_IJSG_SB_EEEEEEEvNS4_8identityES12_S1C_vS1D_EENS_8epilogue10collective6detail29Sm90TmaWarpSpecializedAdapterINS1G_15DefaultEpilogueISI_SJ_SJ_NS1F_6thread17LinearCombinationISI_Li1EffLNS1K_9ScaleType4KindE0ELNS_15FloatRoundStyleE2ESI_EENS1_15EpilogueDefaultEEEEEvvEEEEvNT_6ParamsE,@function
        .size           _ZN7cutlass13device_kernelINS_4gemm6kernel13GemmUniversalIN4cute5tupleIJiiiiEEENS1_10collective13CollectiveMmaINS1_34MainloopSm90TmaGmmaWarpSpecializedILi4ENS5_IJNS4_1CILi1EEESB_SB_EEENS1_35KernelTmaWarpSpecializedCooperativeEEENS5_IJNSA_ILi256EEESF_NSA_ILi32EEEEEENS_10bfloat16_tENS5_IJlSB_lEEESI_SJ_NS4_8TiledMMAINS4_8MMA_AtomIJNS4_4SM904GMMA28MMA_64x256x16_F32BF16BF16_SSILNSN_5MajorE0ELSP_0ELNSN_7ScaleInE1ELSQ_1EEEEEENS4_6LayoutINS5_IJNSA_ILi2EEESB_SB_EEENS5_IJSB_NSA_ILi0EEESW_EEEEENS5_IJNS4_10UnderscoreESZ_SZ_EEEEENS4_13SM90_TMA_LOADENS4_14ComposedLayoutINS4_7SwizzleILi2ELi4ELi3EEENS4_18smem_ptr_flag_bitsILi16EEENST_INS5_IJNSA_ILi8EEESG_EEENS5_IJSG_SB_EEEEEEEvNS4_8identityES12_S1C_vS1D_EENS_8epilogue10collective6detail29Sm90TmaWarpSpecializedAdapterINS1G_15DefaultEpilogueISI_SJ_SJ_NS1F_6thread17LinearCombinationISI_Li1EffLNS1K_9ScaleType4KindE0ELNS_15FloatRoundStyleE2ESI_EENS1_15EpilogueDefaultEEEEEvvEEEEvNT_6ParamsE,(.L_x_576 - _ZN7cutlass13device_kernelINS_4gemm6kernel13GemmUniversalIN4cute5tupleIJiiiiEEENS1_10collective13CollectiveMmaINS1_34MainloopSm90TmaGmmaWarpSpecializedILi4ENS5_IJNS4_1CILi1EEESB_SB_EEENS1_35KernelTmaWarpSpecializedCooperativeEEENS5_IJNSA_ILi256EEESF_NSA_ILi32EEEEEENS_10bfloat16_tENS5_IJlSB_lEEESI_SJ_NS4_8TiledMMAINS4_8MMA_AtomIJNS4_4SM904GMMA28MMA_64x256x16_F32BF16BF16_SSILNSN_5MajorE0ELSP_0ELNSN_7ScaleInE1ELSQ_1EEEEEENS4_6LayoutINS5_IJNSA_ILi2EEESB_SB_EEENS5_IJSB_NSA_ILi0EEESW_EEEEENS5_IJNS4_10UnderscoreESZ_SZ_EEEEENS4_13SM90_TMA_LOADENS4_14ComposedLayoutINS4_7SwizzleILi2ELi4ELi3EEENS4_18smem_ptr_flag_bitsILi16EEENST_INS5_IJNSA_ILi8EEESG_EEENS5_IJSG_SB_EEEEEEEvNS4_8identityES12_S1C_vS1D_EENS_8epilogue10collective6detail29Sm90TmaWarpSpecializedAdapterINS1G_15DefaultEpilogueISI_SJ_SJ_NS1F_6thread17LinearCombinationISI_Li1EffLNS1K_9ScaleType4KindE0ELNS_15FloatRoundStyleE2ESI_EENS1_15EpilogueDefaultEEEEEvvEEEEvNT_6ParamsE)
        .other          _ZN7cutlass13device_kernelINS_4gemm6kernel13GemmUniversalIN4cute5tupleIJiiiiEEENS1_10collective13CollectiveMmaINS1_34MainloopSm90TmaGmmaWarpSpecializedILi4ENS5_IJNS4_1CILi1EEESB_SB_EEENS1_35KernelTmaWarpSpecializedCooperativeEEENS5_IJNSA_ILi256EEESF_NSA_ILi32EEEEEENS_10bfloat16_tENS5_IJlSB_lEEESI_SJ_NS4_8TiledMMAINS4_8MMA_AtomIJNS4_4SM904GMMA28MMA_64x256x16_F32BF16BF16_SSILNSN_5MajorE0ELSP_0ELNSN_7ScaleInE1ELSQ_1EEEEEENS4_6LayoutINS5_IJNSA_ILi2EEESB_SB_EEENS5_IJSB_NSA_ILi0EEESW_EEEEENS5_IJNS4_10UnderscoreESZ_SZ_EEEEENS4_13SM90_TMA_LOADENS4_14ComposedLayoutINS4_7SwizzleILi2ELi4ELi3EEENS4_18smem_ptr_flag_bitsILi16EEENST_INS5_IJNSA_ILi8EEESG_EEENS5_IJSG_SB_EEEEEEEvNS4_8identityES12_S1C_vS1D_EENS_8epilogue10collective6detail29Sm90TmaWarpSpecializedAdapterINS1G_15DefaultEpilogueISI_SJ_SJ_NS1F_6thread17LinearCombinationISI_Li1EffLNS1K_9ScaleType4KindE0ELNS_15FloatRoundStyleE2ESI_EENS1_15EpilogueDefaultEEEEEvvEEEEvNT_6ParamsE,@"STO_CUDA_ENTRY STV_DEFAULT"
_ZN7cutlass13device_kernelINS_4gemm6kernel13GemmUniversalIN4cute5tupleIJiiiiEEENS1_10collective13CollectiveMmaINS1_34MainloopSm90TmaGmmaWarpSpecializedILi4ENS5_IJNS4_1CILi1EEESB_SB_EEENS1_35KernelTmaWarpSpecializedCooperativeEEENS5_IJNSA_ILi256EEESF_NSA_ILi32EEEEEENS_10bfloat16_tENS5_IJlSB_lEEESI_SJ_NS4_8TiledMMAINS4_8MMA_AtomIJNS4_4SM904GMMA28MMA_64x256x16_F32BF16BF16_SSILNSN_5MajorE0ELSP_0ELNSN_7ScaleInE1ELSQ_1EEEEEENS4_6LayoutINS5_IJNSA_ILi2EEESB_SB_EEENS5_IJSB_NSA_ILi0EEESW_EEEEENS5_IJNS4_10UnderscoreESZ_SZ_EEEEENS4_13SM90_TMA_LOADENS4_14ComposedLayoutINS4_7SwizzleILi2ELi4ELi3EEENS4_18smem_ptr_flag_bitsILi16EEENST_INS5_IJNSA_ILi8EEESG_EEENS5_IJSG_SB_EEEEEEEvNS4_8identityES12_S1C_vS1D_EENS_8epilogue10collective6detail29Sm90TmaWarpSpecializedAdapterINS1G_15DefaultEpilogueISI_SJ_SJ_NS1F_6thread17LinearCombinationISI_Li1EffLNS1K_9ScaleType4KindE0ELNS_15FloatRoundStyleE2ESI_EENS1_15EpilogueDefaultEEEEEvvEEEEvNT_6ParamsE:
[----:B------:R-:W0:Y:S02]  /*0000*/  LDC R1, c[0x0][0x28] ;  /* 0x00000a00ff017b82 */ /* 0x000e240000000800 */
[----:B0-----:R-:W-:Y:S01]  /*0010*/  VIADD R1, R1, 0xfffffb40 ;  /* 0xfffffb4001017836 */ /* 0x001fe20000000000 */
[----:B------:R-:W0:Y:S01]  /*0020*/  S2R R2, SR_TID.X ;  /* 0x0000000000027919 */ /* 0x000e220000002100 */
[----:B------:R-:W-:Y:S01]  /*0030*/  ELECT P0, URZ, PT ;  /* 0x00000000003f782f */ /* 0x000fe20003800000 */
[----:B------:R-:W-:Y:S01]  /*0040*/  BSSY B0, `(.L_x_0) ;  /* 0x0000015000007945 */ /* 0x000fe20003800000 */
[--C-:B0-----:R-:W-:Y:S02]  /*0050*/  SHF.R.U32.HI R0, RZ, 0x5, R2.reuse ;  /* 0x00000005ff007819 */ /* 0x101fe40000011602 */
[----:B------:R-:W-:-:S03]  /*0060*/  SHF.R.U32.HI R160, RZ, 0x7, R2 ;  /* 0x00000007ffa07819 */ /* 0x000fc60000011602 */
[----:B------:R-:W0:Y:S04]  /*0070*/  SHFL.IDX PT, R3, R0, RZ, 0x1f ;  /* 0x00001fff00037589 */ /* 0x000e2800000e0000 */
[----:B------:R-:W1:Y:S01]  /*0080*/  SHFL.IDX PT, R2, R160, RZ, 0x1f ;  /* 0x00001fffa0027589 */ /* 0x000e6200000e0000 */
[----:B0-----:R-:W-:Y:S02]  /*0090*/  R2UR UR10, R3 ;  /* 0x00000000030a72ca */ /* 0x001fe400000e0000 */
[----:B-1----:R-:W-:-:S11]  /*00a0*/  R2UR UR5, R2 ;  /* 0x00000000020572ca */ /* 0x002fd600000e0000 */
[----:B------:R-:W-:Y:S02]  /*00b0*/  USHF.R.S32.HI UR4, URZ, 0x1f, UR10 ;  /* 0x0000001f3f047899 */ /* 0x000fe4000801140a */
[----:B------:R-:W-:Y:S02]  /*00c0*/  ISETP.NE.OR P0, PT, RZ, UR10, !P0 ;  /* 0x0000000aff007c0c */ /* 0x000fe4000c705670 */
[----:B------:R-:W-:-:S04]  /*00d0*/  ULEA.HI UR4, UR4, UR10, URZ, 0x2 ;  /* 0x0000000a04047291 */ /* 0x000fc8000f8f103f */
[----:B------:R-:W-:-:S04]  /*00e0*/  ULOP3.LUT UR4, UR4, 0xfffffffc, URZ, 0xc0, !UPT ;  /* 0xfffffffc04047892 */ /* 0x000fc8000f8ec03f */
[----:B------:R-:W-:-:S03]  /*00f0*/  UIADD3 UR10, UR10, -UR4, URZ ;  /* 0x800000040a0a7290 */ /* 0x000fc6000fffe03f */
[----:B------:R-:W-:Y:S09]  /*0100*/  @P0 BRA `(.L_x_1) ;  /* 0x0000000000200947 */ /* 0x000ff20003800000 */
[----:B------:R-:W-:Y:S02]  /*0110*/  ULDC.64 UR6, c[0x0][0x198] ;  /* 0x0000660000067ab9 */ /* 0x000fe40000000a00 */
[----:B------:R-:W-:Y:S02]  /*0120*/  UIADD3 UR8, UP0, UR6, 0xf0, URZ ;  /* 0x000000f006087890 */ /* 0x000fe4000ff1e03f */
[----:B------:R-:W-:Y:S02]  /*0130*/  UIADD3 UR6, UP1, UR6, 0x1f0, URZ ;  /* 0x000001f006067890 */ /* 0x000fe4000ff3e03f */
[----:B------:R-:W-:Y:S02]  /*0140*/  UIADD3.X UR9, URZ, UR7, URZ, UP0, !UPT ;  /* 0x000000073f097290 */ /* 0x000fe400087fe43f */
[----:B------:R-:W-:-:S07]  /*0150*/  UIADD3.X UR7, URZ, UR7, URZ, UP1, !UPT ;  /* 0x000000073f077290 */ /* 0x000fce0008ffe43f */
[----:B------:R0:W-:Y:S02]  /*0160*/  UTMACCTL.PF [UR8] ;  /* 0x00000000080079b9 */ /* 0x0001e40008040000 */
[----:B------:R0:W-:Y:S02]  /*0170*/  UTMACCTL.PF [UR6] ;  /* 0x00000000060079b9 */ /* 0x0001e40008040000 */
[----:B0-----:R-:W-:Y:S01]  /*0180*/  NOP ;  /* 0x0000000000007918 */ /* 0x001fe20000000000 */
.L_x_1:
[----:B------:R-:W-:Y:S05]  /*0190*/  BSYNC B0 ;  /* 0x0000000000007941 */ /* 0x000fea0003800000 */
.L_x_0:
[----:B------:R-:W0:Y:S01]  /*01a0*/  SHFL.IDX PT, R2, R0, RZ, 0x1f ;  /* 0x00001fff00027589 */ /* 0x000e2200000e0000 */
[----:B------:R-:W-:Y:S01]  /*01b0*/  UISETP.NE.AND UP0, UPT, UR10, 0x3, UPT ;  /* 0x000000030a00788c */ /* 0x000fe2000bf05270 */
[----:B------:R-:W-:Y:S01]  /*01c0*/  ISETP.NE.AND P1, PT, RZ, UR5, PT ;  /* 0x00000005ff007c0c */ /* 0x000fe2000bf25270 */
[----:B------:R-:W-:Y:S02]  /*01d0*/  UIADD3 UR18, UR5, -0x1, URZ ;  /* 0xffffffff05127890 */ /* 0x000fe4000fffe03f */
[----:B------:R-:W-:Y:S02]  /*01e0*/  UISETP.EQ.OR UP0, UPT, UR10, URZ, !UP0 ;  /* 0x0000003f0a00728c */ /* 0x000fe4000c702670 */
[----:B------:R-:W-:Y:S02]  /*01f0*/  UISETP.GE.U32.AND UP1, UPT, UR18, 0x2, UPT ;  /* 0x000000021200788c */ /* 0x000fe4000bf26070 */
[----:B------:R-:W-:-:S04]  /*0200*/  UISETP.EQ.AND UP0, UPT, UR5, URZ, UP0 ;  /* 0x0000003f0500728c */ /* 0x000fc80008702270 */
[----:B------:R-:W-:-:S04]  /*0210*/  USEL UR40, URZ, 0x1, !UP0 ;  /* 0x000000013f287887 */ /* 0x000fc8000c000000 */
[----:B------:R-:W-:Y:S01]  /*0220*/  USEL UR40, UR40, 0x2, UP1 ;  /* 0x0000000228287887 */ /* 0x000fe20008800000 */
[----:B0-----:R-:W-:-:S13]  /*0230*/  ISETP.NE.AND P0, PT, R2, RZ, PT ;  /* 0x000000ff0200720c */ /* 0x001fda0003f05270 */
[----:B------:R-:W-:Y:S05]  /*0240*/  @P0 BRA `(.L_x_2) ;  /* 0x0000000000580947 */ /* 0x000fea0003800000 */
[----:B------:R-:W0:Y:S01]  /*0250*/  S2UR UR8, SR_CgaCtaId ;  /* 0x00000000000879c3 */ /* 0x000e220000008800 */
[----:B------:R-:W-:Y:S01]  /*0260*/  UMOV UR4, 0x400 ;  /* 0x0000040000047882 */ /* 0x000fe20000000000 */
[----:B------:R-:W-:Y:S01]  /*0270*/  UMOV UR5, 0x1 ;  /* 0x0000000100057882 */ /* 0x000fe20000000000 */
[----:B------:R-:W-:Y:S01]  /*0280*/  UMOV UR6, 0x100 ;  /* 0x0000010000067882 */ /* 0x000fe20000000000 */
[----:B------:R-:W-:Y:S01]  /*0290*/  ELECT P0, URZ, PT ;  /* 0x00000000003f782f */ /* 0x000fe20003800000 */
[----:B------:R-:W-:-:S04]  /*02a0*/  UIADD3 UR6, -UR6, 0x100000, URZ ;  /* 0x0010000006067890 */ /* 0x000fc8000fffe13f */
[----:B------:R-:W-:Y:S02]  /*02b0*/  USHF.L.U32 UR7, UR6, 0xb, URZ ;  /* 0x0000000b06077899 */ /* 0x000fe4000800063f */
[----:B------:R-:W-:Y:S02]  /*02c0*/  USHF.L.U32 UR6, UR6, 0x1, URZ ;  /* 0x0000000106067899 */ /* 0x000fe4000800063f */
[----:B0-----:R-:W-:Y:S02]  /*02d0*/  ULEA UR8, UR8, UR4, 0x18 ;  /* 0x0000000408087291 */ /* 0x001fe4000f8ec03f */
[----:B------:R-:W-:-:S04]  /*02e0*/  UIADD3 UR4, -UR5, 0x100000, URZ ;  /* 0x0010000005047890 */ /* 0x000fc8000fffe13f */
[----:B------:R-:W-:Y:S02]  /*02f0*/  USHF.L.U32 UR5, UR4, 0xb, URZ ;  /* 0x0000000b04057899 */ /* 0x000fe4000800063f */
[----:B------:R-:W-:Y:S01]  /*0300*/  USHF.L.U32 UR4, UR4, 0x1, URZ ;  /* 0x0000000104047899 */ /* 0x000fe2000800063f */
[----:B------:R-:W0:Y:S11]  /*0310*/  FENCE.VIEW.ASYNC.S ;  /* 0x00000000000073c6 */ /* 0x000e360000000000 */
[----:B0-----:R0:W1:Y:S01]  /*0320*/  SYNCS.EXCH.64 URZ, [UR8], UR4 ;  /* 0x00000004083f75b2 */ /* 0x0010620008000100 */
[----:B------:R0:W2:Y:S01]  /*0330*/  SYNCS.EXCH.64 URZ, [UR8+0x20], UR6 ;  /* 0x00002006083f75b2 */ /* 0x0000a20008000100 */
[----:B------:R0:W3:Y:S01]  /*0340*/  SYNCS.EXCH.64 URZ, [UR8+0x8], UR4 ;  /* 0x00000804083f75b2 */ /* 0x0000e20008000100 */
[----:B------:R0:W4:Y:S01]  /*0350*/  SYNCS.EXCH.64 URZ, [UR8+0x28], UR6 ;  /* 0x00002806083f75b2 */ /* 0x0001220008000100 */
[----:B------:R0:W0:Y:S01]  /*0360*/  SYNCS.EXCH.64 URZ, [UR8+0x10], UR4 ;  /* 0x00001004083f75b2 */ /* 0x0000220008000100 */
[----:B------:R0:W0:Y:S01]  /*0370*/  SYNCS.EXCH.64 URZ, [UR8+0x30], UR6 ;  /* 0x00003006083f75b2 */ /* 0x0000220008000100 */
[----:B------:R0:W0:Y:S01]  /*0380*/  SYNCS.EXCH.64 URZ, [UR8+0x18], UR4 ;  /* 0x00001804083f75b2 */ /* 0x0000220008000100 */
[----:B------:R0:W0:Y:S01]  /*0390*/  SYNCS.EXCH.64 URZ, [UR8+0x38], UR6 ;  /* 0x00003806083f75b2 */ /* 0x0000220008000100 */
[----:B------:R-:W-:Y:S01]  /*03a0*/  NOP ;  /* 0x0000000000007918 */ /* 0x000fe20000000000 */
.L_x_2:
[----:B------:R-:W5:Y:S01]  /*03b0*/  SHFL.IDX PT, R0, R0, RZ, 0x1f ;  /* 0x00001fff00007589 */ /* 0x000f6200000e0000 */
[----:B------:R-:W-:Y:S01]  /*03c0*/  ELECT P0, URZ, PT ;  /* 0x00000000003f782f */ /* 0x000fe20003800000 */
[----:B------:R-:W1:Y:S01]  /*03d0*/  S2UR UR17, SR_CTAID.Y ;  /* 0x00000000001179c3 */ /* 0x000e620000002600 */
[----:B0-----:R-:W-:Y:S01]  /*03e0*/  ULDC UR5, c[0x0][0x65c] ;  /* 0x0001970000057ab9 */ /* 0x001fe20000000800 */
[----:B------:R-:W-:Y:S01]  /*03f0*/  UMOV UR12, 0x20 ;  /* 0x00000020000c7882 */ /* 0x000fe20000000000 */
[----:B------:R-:W-:Y:S01]  /*0400*/  UISETP.NE.AND UP2, UPT, UR5, 0x1, UPT ;  /* 0x000000010500788c */ /* 0x000fe2000bf45270 */
[----:B------:R-:W-:Y:S01]  /*0410*/  NOP ;  /* 0x0000000000007918 */ /* 0x000fe20000000000 */
[----:B------:R-:W-:Y:S02]  /*0420*/  NOP ;  /* 0x0000000000007918 */ /* 0x000fe40000000000 */
[----:B------:R-:W-:Y:S01]  /*0430*/  UP2UR UR45, UPR, URZ, 0x4 ;  /* 0x000000043f2d7883 */ /* 0x000fe20008000000 */
[----:B------:R-:W0:Y:S01]  /*0440*/  S2UR UR4, SR_CTAID.X ;  /* 0x00000000000479c3 */ /* 0x000e220000002500 */
[----:B------:R-:W-:-:S02]  /*0450*/  PLOP3.LUT P2, PT, PT, PT, UP2, 0x80, 0x0 ;  /* 0x000000000000781c */ /* 0x000fc40003f4f028 */
[----:B------:R-:W-:Y:S02]  /*0460*/  PLOP3.LUT P4, PT, PT, PT, UP2, 0x80, 0x0 ;  /* 0x000000000000781c */ /* 0x000fe40003f8f028 */
[----:B------:R-:W-:Y:S01]  /*0470*/  PLOP3.LUT P3, PT, PT, PT, UP2, 0x80, 0x0 ;  /* 0x000000000000781c */ /* 0x000fe20003f6f028 */
[----:B------:R-:W-:Y:S01]  /*0480*/  @UP2 ULDC UR14, c[0x0][0x10] ;  /* 0x00000400000e2ab9 */ /* 0x000fe20000000800 */
[----:B------:R-:W-:Y:S01]  /*0490*/  @UP2 UMOV UR9, URZ ;  /* 0x0000003f00092c82 */ /* 0x000fe20008000000 */
[----:B------:R-:W-:Y:S01]  /*04a0*/  @!UP2 ULDC UR11, c[0x0][0xc] ;  /* 0x00000300000baab9 */ /* 0x000fe20000000800 */
[----:B-----5:R-:W-:Y:S01]  /*04b0*/  ISETP.NE.OR P0, PT, R0, RZ, !P0 ;  /* 0x000000ff0000720c */ /* 0x020fe20004705670 */
[----:B-1----:R-:W-:Y:S02]  /*04c0*/  @UP2 UMOV UR7, UR17 ;  /* 0x0000001100072c82 */ /* 0x002fe40008000000 */
[----:B------:R-:W-:Y:S01]  /*04d0*/  @UP2 UMOV UR8, UR7 ;  /* 0x0000000700082c82 */ /* 0x000fe20008000000 */
[----:B------:R-:W-:Y:S01]  /*04e0*/  @!UP2 UMOV UR7, UR17 ;  /* 0x000000110007ac82 */ /* 0x000fe20008000000 */
[----:B0-----:R-:W-:-:S08]  /*04f0*/  @UP2 UIMAD.WIDE.U32 UR14, UR4, UR14, UR8 ;  /* 0x0000000e040e22a5 */ /* 0x001fd0000f8e0008 */
[----:B------:R-:W-:Y:S01]  /*0500*/  VOTEU.ALL UP0, P0 ;  /* 0x00000000003f7886 */ /* 0x000fe20000000000 */
[----:B------:R-:W-:Y:S01]  /*0510*/  VOTEU.ALL UP1, P0 ;  /* 0x00000000003f7886 */ /* 0x000fe20000020000 */
[----:B------:R-:W-:-:S03]  /*0520*/  IMAD.U32 R2, RZ, RZ, UR14 ;  /* 0x0000000eff027e24 */ /* 0x000fc6000f8e00ff */
[----:B------:R-:W0:Y:S01]  /*0530*/  @!UP0 S2UR UR6, SR_CgaCtaId ;  /* 0x00000000000689c3 */ /* 0x000e220000008800 */
[----:B------:R-:W-:Y:S01]  /*0540*/  @!UP0 UMOV UR5, 0x400 ;  /* 0x0000040000058882 */ /* 0x000fe20000000000 */
[----:B------:R-:W-:-:S04]  /*0550*/  @!UP0 UIADD3 UR12, -UR12, 0x100000, URZ ;  /* 0x001000000c0c8890 */ /* 0x000fc8000fffe13f */
[----:B------:R-:W-:Y:S02]  /*0560*/  @!UP0 USHF.L.U32 UR13, UR12, 0xb, URZ ;  /* 0x0000000b0c0d8899 */ /* 0x000fe4000800063f */
[----:B------:R-:W-:Y:S01]  /*0570*/  @!UP0 USHF.L.U32 UR12, UR12, 0x1, URZ ;  /* 0x000000010c0c8899 */ /* 0x000fe2000800063f */
[----:B------:R-:W-:Y:S01]  /*0580*/  IMAD.U32 R3, RZ, RZ, UR15 ;  /* 0x0000000fff037e24 */ /* 0x000fe2000f8e00ff */
[----:B0-----:R-:W-:Y:S01]  /*0590*/  @!UP0 ULEA UR16, UR6, UR5, 0x18 ;  /* 0x0000000506108291 */ /* 0x001fe2000f8ec03f */
[----:B------:R-:W-:Y:S01]  /*05a0*/  VOTEU.ALL UP0, P0 ;  /* 0x00000000003f7886 */ /* 0x000fe20000000000 */
[----:B------:R-:W-:Y:S01]  /*05b0*/  PLOP3.LUT P0, PT, PT, PT, UP2, 0x80, 0x0 ;  /* 0x000000000000781c */ /* 0x000fe20003f0f028 */
[----:B------:R-:W-:Y:S01]  /*05c0*/  UMOV UR5, URZ ;  /* 0x0000003f00057c82 */ /* 0x000fe20008000000 */
[----:B------:R-:W-:Y:S01]  /*05d0*/  @UP2 UMOV UR6, URZ ;  /* 0x0000003f00062c82 */ /* 0x000fe20008000000 */
[----:B------:R-:W-:Y:S02]  /*05e0*/  @!UP2 UIMAD.WIDE.U32 UR8, UR11, UR7, UR4 ;  /* 0x000000070b08a2a5 */ /* 0x000fe4000f8e0004 */
[----:B------:R-:W-:-:S04]  /*05f0*/  @UP2 UIADD3 UR6, UR15, UR6, URZ ;  /* 0x000000060f062290 */ /* 0x000fc8000fffe03f */
[----:B------:R-:W-:Y:S01]  /*0600*/  MOV R5, UR9 ;  /* 0x0000000900057c02 */ /* 0x000fe20008000f00 */
[----:B------:R-:W0:Y:S02]  /*0610*/  FENCE.VIEW.ASYNC.S ;  /* 0x00000000000073c6 */ /* 0x000e240000000000 */
[----:B0-----:R0:W2:Y:S01]  /*0620*/  @!UP0 SYNCS.EXCH.64 URZ, [UR16+0x50], UR12 ;  /* 0x0000500c103f85b2 */ /* 0x0010a20008000100 */
[----:B------:R-:W-:Y:S02]  /*0630*/  @P2 IMAD.U32 R6, RZ, RZ, UR6 ;  /* 0x00000006ff062e24 */ /* 0x000fe4000f8e00ff */
[----:B------:R-:W-:Y:S02]  /*0640*/  @P0 IMAD.MOV.U32 R7, RZ, RZ, R2 ;  /* 0x000000ffff070224 */ /* 0x000fe400078e0002 */
[----:B------:R-:W-:Y:S02]  /*0650*/  IMAD.U32 R2, RZ, RZ, UR8 ;  /* 0x00000008ff027e24 */ /* 0x000fe4000f8e00ff */
[----:B------:R-:W-:-:S02]  /*0660*/  @!P4 IMAD.MOV.U32 R6, RZ, RZ, R5 ;  /* 0x000000ffff06c224 */ /* 0x000fc400078e0005 */
[----:B------:R-:W-:Y:S02]  /*0670*/  @!P3 IMAD.MOV.U32 R7, RZ, RZ, R2 ;  /* 0x000000ffff07b224 */ /* 0x000fe400078e0002 */
[----:B------:R-:W-:Y:S01]  /*0680*/  IMAD.U32 R3, RZ, RZ, UR9 ;  /* 0x00000009ff037e24 */ /* 0x000fe2000f8e00ff */
[----:B------:R0:W-:Y:S01]  /*0690*/  STL [R1+0x200], R6 ;  /* 0x0002000601007387 */ /* 0x0001e20000100800 */
[----:B------:R-:W-:-:S03]  /*06a0*/  IMAD.U32 R4, RZ, RZ, UR8 ;  /* 0x00000008ff047e24 */ /* 0x000fc6000f8e00ff */
[----:B------:R0:W-:Y:S01]  /*06b0*/  STL [R1+0x204], R7 ;  /* 0x0002040701007387 */ /* 0x0001e20000100800 */
[----:B------:R0:W2:Y:S01]  /*06c0*/  @!UP1 SYNCS.EXCH.64 URZ, [UR16+0x58], UR12 ;  /* 0x0000580c103f95b2 */ /* 0x0000a20008000100 */
[----:B------:R-:W-:Y:S01]  /*06d0*/  NOP ;  /* 0x0000000000007918 */ /* 0x000fe20000000000 */
[----:B--234-:R-:W-:Y:S06]  /*06e0*/  BAR.SYNC.DEFER_BLOCKING 0x0 ;  /* 0x0000000000007b1d */ /* 0x01cfec0000010000 */
[----:B------:R-:W-:Y:S05]  /*06f0*/  @!P1 BRA `(.L_x_3) ;  /* 0x0000015400d09947 */ /* 0x000fea0003800000 */
[----:B------:R-:W-:-:S06]  /*0700*/  UISETP.GT.U32.AND UP0, UPT, UR18, 0x1, UPT ;  /* 0x000000011200788c */ /* 0x000fcc000bf04070 */
[----:B------:R-:W-:-:S13]  /*0710*/  PLOP3.LUT P0, PT, PT, PT, UP0, 0x80, 0x0 ;  /* 0x000000000000781c */ /* 0x000fda0003f0f008 */
[----:B0-----:R-:W-:Y:S05]  /*0720*/  @P0 EXIT ;  /* 0x000000000000094d */ /* 0x001fea0003800000 */
[----:B------:R-:W-:Y:S01]  /*0730*/  ULDC.64 UR8, c[0x0][0x650] ;  /* 0x0001940000087ab9 */ /* 0x000fe20000000a00 */
[----:B------:R-:W-:Y:S01]  /*0740*/  UMOV UR41, 0xffffffff ;  /* 0xffffffff00297882 */ /* 0x000fe20000000000 */
[----:B------:R-:W-:Y:S01]  /*0750*/  ISETP.GE.U32.AND P0, PT, R7, UR8, PT ;  /* 0x0000000807007c0c */ /* 0x000fe2000bf06070 */
[----:B------:R-:W-:Y:S01]  /*0760*/  UMOV UR42, 0xffffffff ;  /* 0xffffffff002a7882 */ /* 0x000fe20000000000 */
[----:B------:R-:W-:Y:S01]  /*0770*/  UMOV UR43, 0xffffffff ;  /* 0xffffffff002b7882 */ /* 0x000fe20000000000 */
[----:B------:R-:W-:Y:S02]  /*0780*/  PRMT R0, RZ, 0x7610, R0 ;  /* 0x00007610ff007816 */ /* 0x000fe40000000000 */
[----:B------:R-:W-:-:S13]  /*0790*/  ISETP.GE.U32.AND.EX P0, PT, R6, UR9, PT, P0 ;  /* 0x0000000906007c0c */ /* 0x000fda000bf06100 */
[----:B------:R-:W-:Y:S05]  /*07a0*/  @P0 BRA `(.L_x_4) ;  /* 0x0000000400800947 */ /* 0x000fea0003800000 */
[----:B------:R-:W-:Y:S01]  /*07b0*/  I2FP.F32.U32 R0, UR4 ;  /* 0x0000000400007c45 */ /* 0x000fe20008201000 */
[----:B------:R-:W-:Y:S01]  /*07c0*/  ULDC.64 UR16, c[0x0][0x628] ;  /* 0x00018a0000107ab9 */ /* 0x000fe20000000a00 */
[----:B------:R-:W-:Y:S01]  /*07d0*/  ULDC UR6, c[0x0][0x150] ;  /* 0x0000540000067ab9 */ /* 0x000fe20000000800 */
[----:B------:R-:W-:Y:S01]  /*07e0*/  ISETP.NE.U32.AND P0, PT, RZ, UR16, PT ;  /* 0x00000010ff007c0c */ /* 0x000fe2000bf05070 */
[----:B------:R-:W-:Y:S01]  /*07f0*/  ULDC UR15, c[0x0][0x630] ;  /* 0x00018c00000f7ab9 */ /* 0x000fe20000000800 */
[----:B------:R-:W-:Y:S01]  /*0800*/  FMUL R0, R0, UR6 ;  /* 0x0000000600007c20 */ /* 0x000fe20008400000 */
[----:B------:R-:W-:Y:S01]  /*0810*/  R2UR UR18, R7 ;  /* 0x00000000071272ca */ /* 0x000fe200000e0000 */
[----:B------:R-:W-:Y:S01]  /*0820*/  ULDC UR20, c[0x0][0x154] ;  /* 0x0000550000147ab9 */ /* 0x000fe20000000800 */
[----:B------:R-:W-:Y:S01]  /*0830*/  ISETP.NE.AND.EX P0, PT, RZ, UR17, PT, P0 ;  /* 0x00000011ff007c0c */ /* 0x000fe2000bf05300 */
[----:B------:R0:W1:Y:S01]  /*0840*/  F2I.U32.TRUNC.NTZ R2, R0 ;  /* 0x0000000000027305 */ /* 0x000062000020f000 */
[----:B------:R-:W-:-:S02]  /*0850*/  R2UR UR19, R6 ;  /* 0x00000000061372ca */ /* 0x000fc400000e0000 */
[----:B------:R-:W-:Y:S02]  /*0860*/  R2UR UR8, R7 ;  /* 0x00000000070872ca */ /* 0x000fe400000e0000 */
[----:B------:R-:W-:-:S07]  /*0870*/  R2UR UR9, R6 ;  /* 0x00000000060972ca */ /* 0x000fce00000e0000 */
[----:B0-----:R-:W-:Y:S08]  /*0880*/  @!P0 BRA `(.L_x_5) ;  /* 0x0000000000308947 */ /* 0x001ff00003800000 */
[----:B------:R-:W-:Y:S01]  /*0890*/  R2UR UR8, R7 ;  /* 0x00000000070872ca */ /* 0x000fe200000e0000 */
[----:B------:R-:W-:Y:S01]  /*08a0*/  ULDC UR6, c[0x0][0x634] ;  /* 0x00018d0000067ab9 */ /* 0x000fe20000000800 */
[----:B------:R-:W-:-:S11]  /*08b0*/  R2UR UR14, R6 ;  /* 0x00000000060e72ca */ /* 0x000fd600000e0000 */
[----:B------:R-:W-:-:S04]  /*08c0*/  UIADD3 UR6, UP0, UR8, UR6, URZ ;  /* 0x0000000608067290 */ /* 0x000fc8000ff1e03f */
[----:B------:R-:W-:-:S04]  /*08d0*/  UIADD3.X UR14, URZ, UR14, URZ, UP0, !UPT ;  /* 0x0000000e3f0e7290 */ /* 0x000fc800087fe43f */
[----:B------:R-:W-:-:S04]  /*08e0*/  UIMAD.WIDE.U32 UR8, UR14, UR16, URZ ;  /* 0x000000100e0872a5 */ /* 0x000fc8000f8e003f */
[----:B------:R-:W-:Y:S02]  /*08f0*/  UIMAD.WIDE.U32 UR10, UP0, UR6, UR17, UR8 ;  /* 0x00000011060a72a5 */ /* 0x000fe4000f800008 */
[----:B------:R-:W-:Y:S02]  /*0900*/  UIMAD.WIDE.U32 UR8, UR6, UR16, URZ ;  /* 0x00000010060872a5 */ /* 0x000fe4000f8e003f */
[----:B------:R-:W-:Y:S02]  /*0910*/  UIADD3.X UR13, URZ, URZ, URZ, UP0, !UPT ;  /* 0x0000003f3f0d7290 */ /* 0x000fe400087fe43f */
[----:B------:R-:W-:Y:S01]  /*0920*/  UIADD3 URZ, UP0, UR9, UR10, URZ ;  /* 0x0000000a093f7290 */ /* 0x000fe2000ff1e03f */
[----:B------:R-:W-:-:S03]  /*0930*/  UMOV UR12, UR11 ;  /* 0x0000000b000c7c82 */ /* 0x000fc60008000000 */
[----:B------:R-:W-:-:S12]  /*0940*/  UIMAD.WIDE.U32.X UR8, UR14, UR17, UR12, UP0 ;  /* 0x000000110e0872a5 */ /* 0x000fd800080e040c */
.L_x_5:
[----:B------:R-:W-:Y:S01]  /*0950*/  USHF.R.U64 UR43, UR8, UR15, UR9 ;  /* 0x0000000f082b7299 */ /* 0x000fe20008001209 */
[----:B------:R-:W-:Y:S01]  /*0960*/  I2FP.F32.U32 R0, UR7 ;  /* 0x0000000700007c45 */ /* 0x000fe20008201000 */
[----:B------:R-:W-:Y:S01]  /*0970*/  USHF.R.U32.HI UR5, URZ, UR15, UR9 ;  /* 0x0000000f3f057299 */ /* 0x000fe20008011609 */
[----:B-1----:R-:W-:Y:S01]  /*0980*/  R2UR UR12, R2 ;  /* 0x00000000020c72ca */ /* 0x002fe200000e0000 */
[----:B------:R-:W-:Y:S02]  /*0990*/  UIADD3 UR6, UP0, URZ, -UR43, URZ ;  /* 0x8000002b3f067290 */ /* 0x000fe4000ff1e03f */
[----:B------:R-:W-:Y:S01]  /*09a0*/  FMUL R0, R0, UR20 ;  /* 0x0000001400007c20 */ /* 0x000fe20008400000 */
[----:B------:R-:W-:Y:S01]  /*09b0*/  ULDC.64 UR8, c[0x0][0x620] ;  /* 0x0001880000087ab9 */ /* 0x000fe20000000a00 */
[----:B------:R-:W-:Y:S01]  /*09c0*/  UIADD3.X UR5, URZ, ~UR5, URZ, UP0, !UPT ;  /* 0x800000053f057290 */ /* 0x000fe200087fe43f */
[----:B------:R-:W-:Y:S01]  /*09d0*/  UMOV UR10, UR18 ;  /* 0x00000012000a7c82 */ /* 0x000fe20008000000 */
[----:B------:R-:W-:-:S02]  /*09e0*/  UMOV UR11, UR19 ;  /* 0x00000013000b7c82 */ /* 0x000fc40008000000 */
[----:B------:R-:W-:Y:S01]  /*09f0*/  UIMAD UR5, UR5, UR8, URZ ;  /* 0x00000008050572a4 */ /* 0x000fe2000f8e023f */
[----:B------:R-:W0:Y:S01]  /*0a00*/  F2I.U32.TRUNC.NTZ R0, R0 ;  /* 0x0000000000007305 */ /* 0x000e22000020f000 */
[----:B------:R-:W-:Y:S02]  /*0a10*/  UIMAD.WIDE.U32 UR10, UR6, UR8, UR10 ;  /* 0x00000008060a72a5 */ /* 0x000fe4000f8e000a */
[----:B------:R-:W-:Y:S01]  /*0a20*/  UIMAD UR6, UR6, UR9, UR5 ;  /* 0x00000009060672a4 */ /* 0x000fe2000f8e0205 */
[----:B------:R-:W-:Y:S01]  /*0a30*/  ULDC UR21, c[0x0][0x658] ;  /* 0x0001960000157ab9 */ /* 0x000fe20000000800 */
[----:B------:R-:W-:Y:S02]  /*0a40*/  UMOV UR19, 0xffffffff ;  /* 0xffffffff00137882 */ /* 0x000fe40000000000 */
[----:B------:R-:W-:Y:S01]  /*0a50*/  UIADD3 UR6, UR11, UR6, URZ ;  /* 0x000000060b067290 */ /* 0x000fe2000fffe03f */
[----:B------:R-:W-:Y:S01]  /*0a60*/  ULDC UR15, c[0x0][0x618] ;  /* 0x00018600000f7ab9 */ /* 0x000fe20000000800 */
[----:B------:R-:W-:Y:S01]  /*0a70*/  ULDC.64 UR8, c[0x0][0x640] ;  /* 0x0001900000087ab9 */ /* 0x000fe20000000a00 */
[----:B------:R-:W-:Y:S01]  /*0a80*/  USHF.L.U32 UR11, UR19, UR21, URZ ;  /* 0x00000015130b7299 */ /* 0x000fe2000800063f */
[----:B------:R-:W-:Y:S01]  /*0a90*/  ISETP.NE.U32.AND P0, PT, RZ, UR8, PT ;  /* 0x00000008ff007c0c */ /* 0x000fe2000bf05070 */
[----:B------:R-:W-:-:S02]  /*0aa0*/  USHF.R.U64 UR19, UR10, UR15, UR6 ;  /* 0x0000000f0a137299 */ /* 0x000fc40008001206 */
[----:B------:R-:W-:Y:S01]  /*0ab0*/  USHF.R.U32.HI UR10, URZ, UR15, UR6 ;  /* 0x0000000f3f0a7299 */ /* 0x000fe20008011606 */
[----:B0-----:R-:W-:Y:S01]  /*0ac0*/  R2UR UR14, R0 ;  /* 0x00000000000e72ca */ /* 0x001fe200000e0000 */
[----:B------:R-:W-:Y:S01]  /*0ad0*/  ULDC UR17, c[0x0][0x608] ;  /* 0x0001820000117ab9 */ /* 0x000fe20000000800 */
[----:B------:R-:W-:Y:S01]  /*0ae0*/  ISETP.NE.AND.EX P0, PT, RZ, UR9, PT, P0 ;  /* 0x00000009ff007c0c */ /* 0x000fe2000bf05300 */
[----:B------:R-:W-:Y:S02]  /*0af0*/  USHF.R.U64 UR23, UR19, UR17, UR10 ;  /* 0x0000001113177299 */ /* 0x000fe4000800120a */
[----:B------:R-:W-:Y:S01]  /*0b00*/  USHF.R.U32.HI UR10, URZ, UR17, UR10 ;  /* 0x000000113f0a7299 */ /* 0x000fe2000801160a */
[----:B------:R-:W-:Y:S01]  /*0b10*/  UMOV UR16, 0x1 ;  /* 0x0000000100107882 */ /* 0x000fe20000000000 */
[----:B------:R-:W-:Y:S02]  /*0b20*/  UIADD3 UR12, -UR12, URZ, URZ ;  /* 0x0000003f0c0c7290 */ /* 0x000fe4000fffe13f */
[----:B------:R-:W-:-:S02]  /*0b30*/  USHF.R.U64 UR24, UR23, UR21, UR10 ;  /* 0x0000001517187299 */ /* 0x000fc4000800120a */
[----:B------:R-:W-:Y:S01]  /*0b40*/  USHF.L.U32 UR6, UR16, UR21, URZ ;  /* 0x0000001510067299 */ /* 0x000fe2000800063f */
[----:B------:R-:W-:Y:S01]  /*0b50*/  ULDC UR13, c[0x0][0x144] ;  /* 0x00005100000d7ab9 */ /* 0x000fe20000000800 */
[----:B------:R-:W-:Y:S01]  /*0b60*/  ULDC UR5, c[0x0][0x600] ;  /* 0x0001800000057ab9 */ /* 0x000fe20000000800 */
[----:B------:R-:W-:Y:S02]  /*0b70*/  ULOP3.LUT UR16, URZ, UR11, URZ, 0x33, !UPT ;  /* 0x0000000b3f107292 */ /* 0x000fe4000f8e333f */
[----:B------:R-:W-:Y:S02]  /*0b80*/  USHF.R.U32.HI UR11, URZ, UR21, UR10 ;  /* 0x000000153f0b7299 */ /* 0x000fe4000801160a */
[----:B------:R-:W-:Y:S02]  /*0b90*/  UIADD3 UR18, UR5, -0x1, URZ ;  /* 0xffffffff05127890 */ /* 0x000fe4000fffe03f */
[----:B------:R-:W-:Y:S02]  /*0ba0*/  UIADD3 UR20, -UR14, URZ, URZ ;  /* 0x0000003f0e147290 */ /* 0x000fe4000fffe13f */
[----:B------:R-:W-:Y:S01]  /*0bb0*/  UIMAD UR4, UR13, UR12, UR4 ;  /* 0x0000000c0d0472a4 */ /* 0x000fe2000f8e0204 */
[----:B------:R-:W-:Y:S01]  /*0bc0*/  ULDC UR25, c[0x0][0x148] ;  /* 0x0000520000197ab9 */ /* 0x000fe20000000800 */
[----:B------:R-:W-:Y:S01]  /*0bd0*/  ULDC UR21, c[0x0][0x648] ;  /* 0x0001920000157ab9 */ /* 0x000fe20000000800 */
[----:B------:R-:W-:Y:S01]  /*0be0*/  ULDC UR22, c[0x0][0x638] ;  /* 0x00018e0000167ab9 */ /* 0x000fe20000000800 */
[----:B------:R-:W-:Y:S01]  /*0bf0*/  UMOV UR10, UR24 ;  /* 0x00000018000a7c82 */ /* 0x000fe20008000000 */
[----:B------:R-:W-:Y:S07]  /*0c00*/  @!P0 BRA `(.L_x_6) ;  /* 0x0000000000308947 */ /* 0x000fee0003800000 */
[----:B------:R-:W-:Y:S02]  /*0c10*/  ULDC UR14, c[0x0][0x64c] ;  /* 0x00019300000e7ab9 */ /* 0x000fe40000000800 */
        /* <DEDUP_REMOVED lines=8> */
[----:B------:R-:W-:-:S07]  /*0ca0*/  UIMAD.WIDE.U32.X UR8, UR17, UR9, UR14, UP0 ;  /* 0x00000009110872a5 */ /* 0x000fce00080e040e */
[----:B------:R-:W-:Y:S01]  /*0cb0*/  UMOV UR10, UR8 ;  /* 0x00000008000a7c82 */ /* 0x000fe20008000000 */
[----:B------:R-:W-:-:S05]  /*0cc0*/  UMOV UR11, UR9 ;  /* 0x00000009000b7c82 */ /* 0x000fca0008000000 */
.L_x_6:
[----:B------:R-:W-:Y:S01]  /*0cd0*/  UISETP.NE.AND UP0, UPT, UR45, URZ, UPT ;  /* 0x0000003f2d00728c */ /* 0x000fe2000bf05270 */
[----:B------:R-:W-:Y:S01]  /*0ce0*/  IMAD.MOV.U32 R0, RZ, RZ, 0x1 ;  /* 0x00000001ff007424 */ /* 0x000fe200078e00ff */
[----:B------:R-:W-:Y:S02]  /*0cf0*/  USHF.R.U64 UR8, UR10, UR21, UR11 ;  /* 0x000000150a087299 */ /* 0x000fe4000800120b */
[----:B------:R-:W-:Y:S02]  /*0d00*/  ULOP3.LUT UR16, UR23, UR16, URZ, 0xc0, !UPT ;  /* 0x0000001017107292 */ /* 0x000fe4000f8ec03f */
[----:B------:R-:W-:Y:S02]  /*0d10*/  ULOP3.LUT UR18, UR19, UR18, URZ, 0xc0, !UPT ;  /* 0x0000001213127292 */ /* 0x000fe4000f8ec03f */
[----:B------:R-:W-:-:S03]  /*0d20*/  UIMAD UR16, UR6, UR8, UR16 ;  /* 0x00000008061072a4 */ /* 0x000fc6000f8e0210 */
[----:B------:R-:W-:Y:S02]  /*0d30*/  @UP0 UIMAD UR4, UR25, UR20, UR7 ;  /* 0x00000014190402a4 */ /* 0x000fe4000f8e0207 */
[----:B------:R-:W-:-:S04]  /*0d40*/  UIADD3 UR7, -UR8, URZ, URZ ;  /* 0x0000003f08077290 */ /* 0x000fc8000fffe13f */
[----:B------:R-:W-:-:S03]  /*0d50*/  UIMAD UR6, UR7, UR22, UR24 ;  /* 0x00000016070672a4 */ /* 0x000fc6000f8e0218 */
[----:B------:R-:W-:Y:S01]  /*0d60*/  ULDC UR7, c[0x0][0x610] ;  /* 0x0001840000077ab9 */ /* 0x000fe20000000800 */
[----:B------:R-:W-:Y:S02]  /*0d70*/  UIMAD UR6, UR6, UR5, UR18 ;  /* 0x00000005060672a4 */ /* 0x000fe4000f8e0212 */
[----:B------:R-:W-:-:S04]  /*0d80*/  UIMAD UR4, UR16, UR7, UR4 ;  /* 0x00000007100472a4 */ /* 0x000fc8000f8e0204 */
[----:B------:R-:W-:Y:S02]  /*0d90*/  USEL UR42, UR6, UR4, !UP0 ;  /* 0x00000004062a7287 */ /* 0x000fe4000c000000 */
[----:B------:R-:W-:-:S12]  /*0da0*/  USEL UR41, UR4, UR6, !UP0 ;  /* 0x0000000604297287 */ /* 0x000fd8000c000000 */
.L_x_4:
[----:B------:R-:W-:-:S08]  /*0db0*/  NOP ;  /* 0x0000000000007918 */ /* 0x000fd00000000000 */
[----:B------:R-:W0:Y:S02]  /*0dc0*/  USETMAXREG.TRY_ALLOC.CTAPOOL UP0, 0xf0 ;  /* 0x000000f0000079c8 */ /* 0x000e240008000600 */
[----:B0-----:R-:W-:-:S13]  /*0dd0*/  PLOP3.LUT P0, PT, PT, PT, UP0, 0x80, 0x0 ;  /* 0x000000000000781c */ /* 0x001fda0003f0f008 */
[----:B------:R-:W-:Y:S05]  /*0de0*/  @!P0 BRA `(.L_x_4) ;  /* 0xfffffffc00f08947 */ /* 0x000fea000383ffff */
[----:B------:R-:W-:Y:S01]  /*0df0*/  ULDC.64 UR4, c[0x0][0x598] ;  /* 0x0001660000047ab9 */ /* 0x000fe20000000a00 */
[----:B------:R-:W-:Y:S01]  /*0e00*/  ULDC.64 UR36, c[0x0][0x208] ;  /* 0x0000820000247ab9 */ /* 0x000fe20000000a00 */
[----:B------:R-:W-:-:S04]  /*0e10*/  ISETP.NE.U32.AND P0, PT, RZ, UR4, PT ;  /* 0x00000004ff007c0c */ /* 0x000fc8000bf05070 */
[----:B------:R-:W-:-:S13]  /*0e20*/  ISETP.NE.AND.EX P0, PT, RZ, UR5, PT, P0 ;  /* 0x00000005ff007c0c */ /* 0x000fda000bf05300 */
[----:B------:R-:W-:Y:S05]  /*0e30*/  @!P0 BRA `(.L_x_7) ;  /* 0x00000000001c8947 */ /* 0x000fea0003800000 */
[----:B------:R-:W0:Y:S02]  /*0e40*/  LDC.64 R2, c[0x0][0x598] ;  /* 0x00016600ff027b82 */ /* 0x000e240000000a00 */
[----:B0-----:R-:W2:Y:S02]  /*0e50*/  LDG.E.64 R2, desc[UR36][R2.64] ;  /* 0x0000002402027981 */ /* 0x001ea4000c1e1b00 */
[----:B--2---:R-:W-:-:S04]  /*0e60*/  ISETP.NE.U32.AND P0, PT, R2, RZ, PT ;  /* 0x000000ff0200720c */ /* 0x004fc80003f05070 */
[----:B------:R-:W-:-:S13]  /*0e70*/  ISETP.NE.AND.EX P0, PT, R3, RZ, PT, P0 ;  /* 0x000000ff0300720c */ /* 0x000fda0003f05300 */
[----:B------:R-:W-:Y:S05]  /*0e80*/  @!P0 BRA `(.L_x_7) ;  /* 0x0000000000088947 */ /* 0x000fea0003800000 */
[----:B------:R0:W5:Y:S01]  /*0e90*/  LD.E R2, desc[UR36][R2.64] ;  /* 0x0000002402027980 */ /* 0x000162000c101900 */
[----:B------:R-:W-:Y:S05]  /*0ea0*/  BRA `(.L_x_8) ;  /* 0x0000000000247947 */ /* 0x000fea0003800000 */
.L_x_7:
[----:B------:R-:W-:Y:S02]  /*0eb0*/  ULDC.64 UR4, c[0x0][0x588] ;  /* 0x0001620000047ab9 */ /* 0x000fe40000000a00 */
[----:B------:R-:W-:-:S04]  /*0ec0*/  ISETP.NE.U32.AND P0, PT, RZ, UR4, PT ;  /* 0x00000004ff007c0c */ /* 0x000fc8000bf05070 */
[----:B------:R-:W-:-:S13]  /*0ed0*/  ISETP.NE.AND.EX P0, PT, RZ, UR5, PT, P0 ;  /* 0x00000005ff007c0c */ /* 0x000fda000bf05300 */
[----:B------:R-:W-:Y:S05]  /*0ee0*/  @!P0 BRA `(.L_x_9) ;  /* 0x00000000000c8947 */ /* 0x000fea0003800000 */
[----:B------:R-:W0:Y:S02]  /*0ef0*/  LDC.64 R2, c[0x0][0x588] ;  /* 0x00016200ff027b82 */ /* 0x000e240000000a00 */
[----:B0-----:R1:W5:Y:S01]  /*0f00*/  LDG.E R2, desc[UR36][R2.64] ;  /* 0x0000002402027981 */ /* 0x001362000c1e1900 */
[----:B------:R-:W-:Y:S05]  /*0f10*/  BRA `(.L_x_8) ;  /* 0x0000000000087947 */ /* 0x000fea0003800000 */
.L_x_9:
[----:B------:R-:W-:Y:S02]  /*0f20*/  ULDC UR4, c[0x0][0x580] ;  /* 0x0001600000047ab9 */ /* 0x000fe40000000800 */
[----:B------:R-:W-:-:S07]  /*0f30*/  IMAD.U32 R2, RZ, RZ, UR4 ;  /* 0x00000004ff027e24 */ /* 0x000fce000f8e00ff */
.L_x_8:
[----:B------:R-:W-:Y:S02]  /*0f40*/  ULDC.64 UR4, c[0x0][0x5a0] ;  /* 0x0001680000047ab9 */ /* 0x000fe40000000a00 */
[----:B------:R-:W-:-:S04]  /*0f50*/  ISETP.NE.U32.AND P0, PT, RZ, UR4, PT ;  /* 0x00000004ff007c0c */ /* 0x000fc8000bf05070 */
[----:B------:R-:W-:-:S13]  /*0f60*/  ISETP.NE.AND.EX P0, PT, RZ, UR5, PT, P0 ;  /* 0x00000005ff007c0c */ /* 0x000fda000bf05300 */
[----:B------:R-:W-:Y:S05]  /*0f70*/  @!P0 BRA `(.L_x_10) ;  /* 0x00000000001c8947 */ /* 0x000fea0003800000 */
[----:B------:R-:W2:Y:S02]  /*0f80*/  LDC.64 R4, c[0x0][0x5a0] ;  /* 0x00016800ff047b82 */ /* 0x000ea40000000a00 */
[----:B--2---:R-:W2:Y:S02]  /*0f90*/  LDG.E.64 R4, desc[UR36][R4.64] ;  /* 0x0000002404047981 */ /* 0x004ea4000c1e1b00 */
[----:B--2---:R-:W-:-:S04]  /*0fa0*/  ISETP.NE.U32.AND P0, PT, R4, RZ, PT ;  /* 0x000000ff0400720c */ /* 0x004fc80003f05070 */
[----:B------:R-:W-:-:S13]  /*0fb0*/  ISETP.NE.AND.EX P0, PT, R5, RZ, PT, P0 ;  /* 0x000000ff0500720c */ /* 0x000fda0003f05300 */
[----:B------:R-:W-:Y:S05]  /*0fc0*/  @!P0 BRA `(.L_x_10) ;  /* 0x0000000000088947 */ /* 0x000fea0003800000 */
[----:B------:R2:W5:Y:S01]  /*0fd0*/  LD.E R16, desc[UR36][R4.64] ;  /* 0x0000002404107980 */ /* 0x000562000c101900 */
[----:B------:R-:W-:Y:S05]  /*0fe0*/  BRA `(.L_x_11) ;  /* 0x0000000000247947 */ /* 0x000fea0003800000 */
.L_x_10:
[----:B------:R-:W-:Y:S02]  /*0ff0*/  ULDC.64 UR4, c[0x0][0x590] ;  /* 0x0001640000047ab9 */ /* 0x000fe40000000a00 */
[----:B------:R-:W-:-:S04]  /*1000*/  ISETP.NE.U32.AND P0, PT, RZ, UR4, PT ;  /* 0x00000004ff007c0c */ /* 0x000fc8000bf05070 */
[----:B------:R-:W-:-:S13]  /*1010*/  ISETP.NE.AND.EX P0, PT, RZ, UR5, PT, P0 ;  /* 0x00000005ff007c0c */ /* 0x000fda000bf05300 */
[----:B------:R-:W-:Y:S05]  /*1020*/  @!P0 BRA `(.L_x_12) ;  /* 0x00000000000c8947 */ /* 0x000fea0003800000 */
[----:B------:R-:W2:Y:S02]  /*1030*/  LDC.64 R16, c[0x0][0x590] ;  /* 0x00016400ff107b82 */ /* 0x000ea40000000a00 */
[----:B--2---:R3:W5:Y:S01]  /*1040*/  LDG.E R16, desc[UR36][R16.64] ;  /* 0x0000002410107981 */ /* 0x004762000c1e1900 */
[----:B------:R-:W-:Y:S05]  /*1050*/  BRA `(.L_x_11) ;  /* 0x0000000000087947 */ /* 0x000fea0003800000 */
.L_x_12:
[----:B------:R-:W-:Y:S02]  /*1060*/  ULDC UR4, c[0x0][0x584] ;  /* 0x0001610000047ab9 */ /* 0x000fe40000000800 */
[----:B------:R-:W-:-:S07]  /*1070*/  IMAD.U32 R16, RZ, RZ, UR4 ;  /* 0x00000004ff107e24 */ /* 0x000fce000f8e00ff */
.L_x_11:
[----:B------:R-:W-:-:S13]  /*1080*/  LOP3.LUT P0, RZ, R0, 0xff, RZ, 0xc0, !PT ;  /* 0x000000ff00ff7812 */ /* 0x000fda000780c0ff */
[----:B------:R-:W-:Y:S05]  /*1090*/  @!P0 EXIT ;  /* 0x000000000000894d */ /* 0x000fea0003800000 */
[----:B------:R-:W-:Y:S01]  /*10a0*/  ULDC UR4, c[0x0][0x28c] ;  /* 0x0000a30000047ab9 */ /* 0x000fe20000000800 */
[----:B------:R-:W-:Y:S01]  /*10b0*/  UMOV UR38, URZ ;  /* 0x0000003f00267c82 */ /* 0x000fe20008000000 */
[----:B------:R-:W-:Y:S01]  /*10c0*/  UIADD3 UR4, UR4, 0x1f, URZ ;  /* 0x0000001f04047890 */ /* 0x000fe2000fffe03f */
[----:B------:R-:W-:-:S03]  /*10d0*/  UMOV UR39, URZ ;  /* 0x0000003f00277c82 */ /* 0x000fc60008000000 */
[----:B------:R-:W-:-:S04]  /*10e0*/  USHF.R.S32.HI UR5, URZ, 0x1f, UR4 ;  /* 0x0000001f3f057899 */ /* 0x000fc80008011404 */
[----:B------:R-:W-:-:S04]  /*10f0*/  ULEA.HI UR5, UR5, UR4, URZ, 0x5 ;  /* 0x0000000405057291 */ /* 0x000fc8000f8f283f */
[----:B------:R-:W-:-:S12]  /*1100*/  USHF.R.S32.HI UR44, URZ, 0x5, UR5 ;  /* 0x000000053f2c7899 */ /* 0x000fd80008011405 */
.L_x_540:
[----:B------:R-:W4:Y:S01]  /*1110*/  S2R R0, SR_TID.X ;  /* 0x0000000000007919 */ /* 0x000f220000002100 */
[----:B------:R-:W0:Y:S01]  /*1120*/  S2UR UR6, SR_CgaCtaId ;  /* 0x00000000000679c3 */ /* 0x000e220000008800 */
[----:B------:R-:W-:Y:S02]  /*1130*/  UMOV UR46, 0x400 ;  /* 0x00000400002e7882 */ /* 0x000fe40000000000 */
[----:B0-----:R-:W-:Y:S01]  /*1140*/  ULEA UR46, UR6, UR46, 0x18 ;  /* 0x0000002e062e7291 */ /* 0x001fe2000f8ec03f */
[----:B----4-:R-:W-:-:S04]  /*1150*/  LOP3.LUT R0, R0, 0x80, RZ, 0xc0, !PT ;  /* 0x0000008000007812 */ /* 0x010fc800078ec0ff */
[----:B------:R-:W-:-:S06]  /*1160*/  SHF.R.U32.HI R0, RZ, 0x7, R0 ;  /* 0x00000007ff007819 */ /* 0x000fcc0000011600 */
[----:B------:R-:W0:Y:S02]  /*1170*/  SHFL.IDX PT, R0, R0, RZ, 0x1f ;  /* 0x00001fff00007589 */ /* 0x000e2400000e0000 */
[----:B0-----:R-:W-:-:S13]  /*1180*/  R2UR UR4, R0 ;  /* 0x00000000000472ca */ /* 0x001fda00000e0000 */
[----:B------:R-:W-:-:S04]  /*1190*/  ULEA.HI UR5, UR4, UR4, URZ, 0x1 ;  /* 0x0000000404057291 */ /* 0x000fc8000f8f083f */
[----:B------:R-:W-:-:S04]  /*11a0*/  ULOP3.LUT UR5, UR5, 0xffffe, URZ, 0xc0, !UPT ;  /* 0x000ffffe05057892 */ /* 0x000fc8000f8ec03f */
[----:B------:R-:W-:-:S03]  /*11b0*/  UIADD3 UR5, UR4, -UR5, URZ ;  /* 0x8000000504057290 */ /* 0x000fc6000fffe03f */
[----:B------:R-:W-:Y:S01]  /*11c0*/  ULDC UR4, c[0x0][0x28c] ;  /* 0x0000a30000047ab9 */ /* 0x000fe20000000800 */
[----:B------:R-:W-:Y:S01]  /*11d0*/  ULEA UR5, UR5, UR46, 0xc ;  /* 0x0000002e05057291 */ /* 0x000fe2000f8e603f */
[----:B------:R-:W-:-:S03]  /*11e0*/  ISETP.LT.AND P0, PT, RZ, UR4, PT ;  /* 0x00000004ff007c0c */ /* 0x000fc6000bf01270 */
[----:B------:R-:W-:-:S04]  /*11f0*/  UIADD3 UR5, UR5, 0x100, URZ ;  /* 0x0000010005057890 */ /* 0x000fc8000fffe03f */
[----:B------:R-:W-:-:S04]  /*1200*/  USHF.R.U32.HI UR5, URZ, 0x4, UR5 ;  /* 0x000000043f057899 */ /* 0x000fc80008011605 */
[----:B------:R-:W-:Y:S02]  /*1210*/  ULOP3.LUT UR47, UR5, 0x3fff, URZ, 0xc0, !UPT ;  /* 0x00003fff052f7892 */ /* 0x000fe4000f8ec03f */
[----:B-1-3--:R-:W-:Y:S10]  /*1220*/  @P0 BRA `(.L_x_13) ;  /* 0x0000000000400947 */ /* 0x00aff40003800000 */
[----:B------:R-:W-:Y:S01]  /*1230*/  MOV R0, 0x0 ;  /* 0x0000000000007802 */ /* 0x000fe20000000f00 */
[----:B------:R-:W-:Y:S01]  /*1240*/  ULDC.64 UR4, c[0x4][0x68] ;  /* 0x01001a0000047ab9 */ /* 0x000fe20000000a00 */
[----:B------:R-:W-:Y:S01]  /*1250*/  ULDC.64 UR6, c[0x4][0x8] ;  /* 0x0100020000067ab9 */ /* 0x000fe20000000a00 */
[----:B--2---:R-:W-:Y:S01]  /*1260*/  IMAD.U32 R4, RZ, RZ, UR4 ;  /* 0x00000004ff047e24 */ /* 0x004fe2000f8e00ff */
[----:B------:R0:W2:Y:S01]  /*1270*/  LDC.64 R14, c[0x4][R0] ;  /* 0x01000000000e7b82 */ /* 0x0000a20000000a00 */
[----:B------:R-:W-:Y:S01]  /*1280*/  IMAD.U32 R5, RZ, RZ, UR5 ;  /* 0x00000005ff057e24 */ /* 0x000fe2000f8e00ff */
[----:B------:R-:W-:Y:S01]  /*1290*/  ULDC.64 UR4, c[0x4][0x70] ;  /* 0x01001c0000047ab9 */ /* 0x000fe20000000a00 */
[----:B------:R-:W-:Y:S01]  /*12a0*/  IMAD.U32 R10, RZ, RZ, UR6 ;  /* 0x00000006ff0a7e24 */ /* 0x000fe2000f8e00ff */
[----:B------:R-:W-:Y:S01]  /*12b0*/  MOV R6, UR4 ;  /* 0x0000000400067c02 */ /* 0x000fe20008000f00 */
[----:B------:R-:W-:Y:S02]  /*12c0*/  IMAD.U32 R7, RZ, RZ, UR5 ;  /* 0x00000005ff077e24 */ /* 0x000fe4000f8e00ff */
[----:B------:R-:W-:-:S02]  /*12d0*/  IMAD.U32 R11, RZ, RZ, UR7 ;  /* 0x00000007ff0b7e24 */ /* 0x000fc4000f8e00ff */
[----:B------:R-:W-:Y:S02]  /*12e0*/  IMAD.MOV.U32 R8, RZ, RZ, 0x1e1 ;  /* 0x000001e1ff087424 */ /* 0x000fe400078e00ff */
[----:B------:R-:W-:Y:S02]  /*12f0*/  IMAD.MOV.U32 R12, RZ, RZ, 0x1 ;  /* 0x00000001ff0c7424 */ /* 0x000fe400078e00ff */
[----:B0-----:R-:W-:-:S07]  /*1300*/  IMAD.MOV.U32 R13, RZ, RZ, RZ ;  /* 0x000000ffff0d7224 */ /* 0x001fce00078e00ff */
[----:B------:R-:W-:-:S07]  /*1310*/  LEPC R20, `(.L_x_13) ;  /* 0x000000001014794e */ /* 0x000fce0000000000 */
[----:B-123-5:R-:W-:Y:S05]  /*1320*/  CALL.ABS.NOINC R14 ;  /* 0x000000000e007343 */ /* 0x02efea0003c00000 */
.L_x_13:
[----:B------:R-:W-:-:S06]  /*1330*/  ULOP3.LUT UR4, UR40, 0x1, URZ, 0xfc, !UPT ;  /* 0x0000000128047892 */ /* 0x000fcc000f8efc3f */
[----:B------:R-:W-:-:S05]  /*1340*/  IMAD.U32 R0, RZ, RZ, UR4 ;  /* 0x00000004ff007e24 */ /* 0x000fca000f8e00ff */
[----:B------:R-:W-:-:S13]  /*1350*/  ISETP.NE.AND P0, PT, R0, 0x3, PT ;  /* 0x000000030000780c */ /* 0x000fda0003f05270 */
[----:B------:R-:W-:Y:S05]  /*1360*/  @!P0 BRA `(.L_x_14) ;  /* 0x0000000000048947 */ /* 0x000fea0003800000 */
[----:B------:R-:W-:Y:S01]  /*1370*/  BPT.TRAP 0x1 ;  /* 0x000000040000795c */ /* 0x000fe20000300000 */
.L_x_14:
[----:B------:R-:W-:Y:S01]  /*1380*/  IMAD.U32 R0, RZ, RZ, UR38 ;  /* 0x00000026ff007e24 */ /* 0x000fe2000f8e00ff */
[----:B-1----:R-:W-:-:S04]  /*1390*/  MOV R3, UR39 ;  /* 0x0000002700037c02 */ /* 0x002fc80008000f00 */
[----:B------:R-:W-:Y:S02]  /*13a0*/  LEA R3, R3, UR46, 0x3 ;  /* 0x0000002e03037c11 */ /* 0x000fe4000f8e18ff */
[----:B------:R-:W-:-:S04]  /*13b0*/  SHF.L.U32 R0, R0, 0x1f, RZ ;  /* 0x0000001f00007819 */ /* 0x000fc800000006ff */
[----:B------:R0:W1:Y:S01]  /*13c0*/  SYNCS.PHASECHK.TRANS64.TRYWAIT P1, [R3+URZ], R0 ;  /* 0x00000000030075a7 */ /* 0x000062000802017f */
[----:B------:R-:W-:Y:S05]  /*13d0*/  @!P0 BRA `(.L_x_15) ;  /* 0x0000000000048947 */ /* 0x000fea0003800000 */
[----:B------:R-:W-:Y:S01]  /*13e0*/  BPT.TRAP 0x1 ;  /* 0x000000040000795c */ /* 0x000fe20000300000 */
.L_x_15:
[----:B-1----:R-:W-:Y:S05]  /*13f0*/  @P1 BRA `(.L_x_16) ;  /* 0x0000000000081947 */ /* 0x002fea0003800000 */
[----:B------:R-:W1:Y:S02]  /*1400*/  SYNCS.PHASECHK.TRANS64.TRYWAIT P1, [R3+URZ], R0 ;  /* 0x00000000030075a7 */ /* 0x000e64000802017f */
[----:B-1----:R-:W-:Y:S05]  /*1410*/  @!P1 BRA `(.L_x_17) ;  /* 0x00000160007c9947 */ /* 0x002fea0003800000 */
.L_x_16:
[----:B------:R-:W-:-:S04]  /*1420*/  UISETP.LT.AND UP0, UPT, UR44, 0x1, UPT ;  /* 0x000000012c00788c */ /* 0x000fc8000bf01270 */
[----:B------:R-:W-:-:S04]  /*1430*/  USEL UR4, UR44, 0x1, UP0 ;  /* 0x000000012c047887 */ /* 0x000fc80008000000 */
[----:B------:R-:W-:-:S06]  /*1440*/  UIADD3 UR4, UR44, -UR4, URZ ;  /* 0x800000042c047290 */ /* 0x000fcc000fffe03f */
[----:B01----:R-:W-:Y:S02]  /*1450*/  IMAD.U32 R0, RZ, RZ, UR4 ;  /* 0x00000004ff007e24 */ /* 0x003fe4000f8e00ff */
[----:B------:R-:W-:Y:S01]  /*1460*/  IMAD.U32 R3, RZ, RZ, UR4 ;  /* 0x00000004ff037e24 */ /* 0x000fe2000f8e00ff */
[----:B------:R-:W-:Y:S05]  /*1470*/  WARPSYNC.ALL ;  /* 0x0000000000007948 */ /* 0x000fea0003800000 */
[----:B------:R-:W-:Y:S01]  /*1480*/  ISETP.GE.AND P1, PT, R0, 0x1, PT ;  /* 0x000000010000780c */ /* 0x000fe20003f26270 */
[----:B------:R-:W-:Y:S01]  /*1490*/  UIADD3 UR46, UR46, 0x10100, URZ ;  /* 0x000101002e2e7890 */ /* 0x000fe2000fffe03f */
[----:B------:R-:W-:Y:S01]  /*14a0*/  WARPGROUP.ARRIVE ;  /* 0x00000000000079c5 */ /* 0x000fe20000000000 */
[----:B------:R-:W-:-:S02]  /*14b0*/  ULOP3.LUT UR8, UR47, 0x10000, URZ, 0xfc, !UPT ;  /* 0x000100002f087892 */ /* 0x000fc4000f8efc3f */
[----:B------:R-:W-:Y:S02]  /*14c0*/  USHF.R.U32.HI UR46, URZ, 0x4, UR46 ;  /* 0x000000043f2e7899 */ /* 0x000fe4000801162e */
[----:B------:R-:W-:Y:S02]  /*14d0*/  ULEA UR10, UR39, UR8, 0xa ;  /* 0x00000008270a7291 */ /* 0x000fe4000f8e503f */
[----:B------:R-:W-:Y:S01]  /*14e0*/  ULOP3.LUT UR9, UR46, 0x3fff, URZ, 0xc0, !UPT ;  /* 0x00003fff2e097892 */ /* 0x000fe2000f8ec03f */
[----:B------:R-:W-:Y:S01]  /*14f0*/  UMOV UR5, 0x80000020 ;  /* 0x8000002000057882 */ /* 0x000fe20000000000 */
[----:B------:R-:W-:Y:S02]  /*1500*/  UMOV UR7, 0x80000020 ;  /* 0x8000002000077882 */ /* 0x000fe40000000000 */
[----:B------:R-:W-:Y:S01]  /*1510*/  ULOP3.LUT UR9, UR9, 0x10000, URZ, 0xfc, !UPT ;  /* 0x0001000009097892 */ /* 0x000fe2000f8efc3f */
[----:B------:R-:W-:-:S03]  /*1520*/  UMOV UR4, UR10 ;  /* 0x0000000a00047c82 */ /* 0x000fc60008000000 */
[----:B------:R-:W-:-:S07]  /*1530*/  ULEA UR11, UR39, UR9, 0xa ;  /* 0x00000009270b7291 */ /* 0x000fce000f8e503f */
[----:B------:R-:W-:Y:S02]  /*1540*/  UMOV UR6, UR11 ;  /* 0x0000000b00067c82 */ /* 0x000fe40008000000 */
[----:B------:R-:W-:Y:S01]  /*1550*/  HGMMA.64x256x16.F32.BF16 R24, gdesc[UR4], RZ, !UPT, gsb0 ;  /* 0x03e00000041879f0 */ /* 0x000fe2000c0018ff */
[----:B------:R-:W-:Y:S01]  /*1560*/  UIADD3 UR4, UR10, 0x200, URZ ;  /* 0x000002000a047890 */ /* 0x000fe2000fffe03f */
[----:B------:R-:W-:Y:S01]  /*1570*/  UMOV UR5, 0x80000020 ;  /* 0x8000002000057882 */ /* 0x000fe20000000000 */
[----:B------:R-:W-:Y:S02]  /*1580*/  WARPGROUP.DEPBAR.LE gsb0, 0x0 ;  /* 0x00008000000079c5 */ /* 0x000fe40000010000 */
[----:B------:R-:W-:Y:S01]  /*1590*/  STL.64 [R1], R24 ;  /* 0x0000001801007387 */ /* 0x000fe20000100a00 */
[----:B------:R-:W-:Y:S01]  /*15a0*/  IMAD.MOV.U32 R235, RZ, RZ, R49 ;  /* 0x000000ffffeb7224 */ /* 0x000fe200078e0031 */
[----:B------:R-:W-:Y:S01]  /*15b0*/  MOV R231, R53 ;  /* 0x0000003500e77202 */ /* 0x000fe20000000f00 */
[----:B------:R-:W-:Y:S01]  /*15c0*/  IMAD.MOV.U32 R234, RZ, RZ, R50 ;  /* 0x000000ffffea7224 */ /* 0x000fe200078e0032 */
[----:B------:R-:W-:Y:S01]  /*15d0*/  STL.64 [R1+0x8], R26 ;  /* 0x0000081a01007387 */ /* 0x000fe20000100a00 */
        /* <DEDUP_REMOVED lines=43> */
[----:B--2---:R-:W-:Y:S01]  /*1890*/  MOV R5, R149 ;  /* 0x0000009500057202 */ /* 0x004fe20000000f00 */
[----:B------:R-:W-:Y:S01]  /*18a0*/  IMAD.MOV.U32 R216, RZ, RZ, R76 ;  /* 0x000000ffffd87224 */ /* 0x000fe200078e004c */
[----:B------:R0:W-:Y:S01]  /*18b0*/  STL [R1+0x60], R48 ;  /* 0x0000603001007387 */ /* 0x0001e20000100800 */
[----:B------:R-:W-:-:S02]  /*18c0*/  IMAD.MOV.U32 R162, RZ, RZ, R78 ;  /* 0x000000ffffa27224 */ /* 0x000fc400078e004e */
[----:B------:R-:W-:Y:S01]  /*18d0*/  IMAD.MOV.U32 R163, RZ, RZ, R79 ;  /* 0x000000ffffa37224 */ /* 0x000fe200078e004f */
[----:B------:R-:W-:Y:S01]  /*18e0*/  STL [R1+0x2b8], R160 ;  /* 0x0002b8a001007387 */ /* 0x000fe20000100800 */
[----:B------:R-:W-:Y:S02]  /*18f0*/  IMAD.MOV.U32 R164, RZ, RZ, R80 ;  /* 0x000000ffffa47224 */ /* 0x000fe400078e0050 */
[----:B------:R-:W-:Y:S02]  /*1900*/  IMAD.MOV.U32 R165, RZ, RZ, R81 ;  /* 0x000000ffffa57224 */ /* 0x000fe400078e0051 */
[----:B------:R-:W-:Y:S02]  /*1910*/  IMAD.MOV.U32 R166, RZ, RZ, R82 ;  /* 0x000000ffffa67224 */ /* 0x000fe400078e0052 */
[----:B------:R-:W-:Y:S02]  /*1920*/  IMAD.MOV.U32 R167, RZ, RZ, R83 ;  /* 0x000000ffffa77224 */ /* 0x000fe400078e0053 */
[----:B------:R-:W-:-:S02]  /*1930*/  IMAD.MOV.U32 R168, RZ, RZ, R84 ;  /* 0x000000ffffa87224 */ /* 0x000fc400078e0054 */
[----:B------:R-:W-:Y:S02]  /*1940*/  IMAD.MOV.U32 R170, RZ, RZ, R86 ;  /* 0x000000ffffaa7224 */ /* 0x000fe400078e0056 */
        /* <DEDUP_REMOVED lines=45> */
[----:B---3--:R-:W-:Y:S02]  /*1c20*/  IMAD.MOV.U32 R17, RZ, RZ, R138 ;  /* 0x000000ffff117224 */ /* 0x008fe400078e008a */
        /* <DEDUP_REMOVED lines=11> */
[----:B0-----:R-:W-:-:S06]  /*1ce0*/  WARPGROUP.ARRIVE ;  /* 0x00000000000079c5 */ /* 0x001fcc0000000000 */
[----:B------:R-:W-:Y:S03]  /*1cf0*/  HGMMA.64x256x16.F32.BF16 R24, gdesc[UR4], RZ, !UPT, gsb0 ;  /* 0x03e00000041879f0 */ /* 0x000fe6000c0018ff */
[----:B------:R-:W-:Y:S02]  /*1d00*/  WARPGROUP.DEPBAR.LE gsb0, 0x0 ;  /* 0x00008000000079c5 */ /* 0x000fe40000010000 */
[----:B------:R-:W-:Y:S04]  /*1d10*/  STL.64 [R1+0x2b0], R150 ;  /* 0x0002b09601007387 */ /* 0x000fe80000100a00 */
        /* <DEDUP_REMOVED lines=20> */
[----:B------:R0:W-:Y:S04]  /*1e60*/  STL.64 [R1+0x208], R108 ;  /* 0x0002086c01007387 */ /* 0x0001e80000100a00 */
[----:B0-----:R-:W2:Y:S04]  /*1e70*/  LDL.LU R108, [R1] ;  /* 0x00000000016c7983 */ /* 0x001ea80000300800 */
[----:B------:R-:W2:Y:S04]  /*1e80*/  LDL.LU R109, [R1+0x4] ;  /* 0x00000400016d7983 */ /* 0x000ea80000300800 */
        /* <DEDUP_REMOVED lines=22> */
[----:B------:R-:W2:Y:S01]  /*1ff0*/  LDL.LU R132, [R1+0x60] ;  /* 0x0000600001847983 */ /* 0x000ea20000300800 */
[----:B------:R-:W-:Y:S01]  /*2000*/  IMAD.MOV.U32 R133, RZ, RZ, R235 ;  /* 0x000000ffff857224 */ /* 0x000fe200078e00eb */
[----:B------:R-:W-:Y:S01]  /*2010*/  MOV R138, R230 ;  /* 0x000000e6008a7202 */ /* 0x000fe20000000f00 */
[----:B------:R-:W-:Y:S01]  /*2020*/  IMAD.MOV.U32 R134, RZ, RZ, R234 ;  /* 0x000000ffff867224 */ /* 0x000fe200078e00ea */
[----:B------:R-:W-:Y:S01]  /*2030*/  MOV R146, R222 ;  /* 0x000000de00927202 */ /* 0x000fe20000000f00 */
[----:B------:R-:W-:Y:S01]  /*2040*/  IMAD.MOV.U32 R135, RZ, RZ, R233 ;  /* 0x000000ffff877224 */ /* 0x000fe200078e00e9 */
[----:B------:R-:W-:Y:S01]  /*2050*/  MOV R233, R5 ;  /* 0x0000000500e97202 */ /* 0x000fe20000000f00 */
[----:B------:R-:W-:Y:S01]  /*2060*/  IMAD.MOV.U32 R136, RZ, RZ, R232 ;  /* 0x000000ffff887224 */ /* 0x000fe200078e00e8 */
[----:B------:R-:W-:Y:S01]  /*2070*/  UIADD3 UR4, UR10, 0x2, URZ ;  /* 0x000000020a047890 */ /* 0x000fe2000fffe03f */
[----:B------:R-:W-:Y:S01]  /*2080*/  IMAD.MOV.U32 R137, RZ, RZ, R231 ;  /* 0x000000ffff897224 */ /* 0x000fe200078e00e7 */
[----:B------:R-:W-:Y:S01]  /*2090*/  UIADD3 UR6, UR11, 0x2, URZ ;  /* 0x000000020b067890 */ /* 0x000fe2000fffe03f */
[----:B------:R-:W-:Y:S01]  /*20a0*/  IMAD.MOV.U32 R139, RZ, RZ, R229 ;  /* 0x000000ffff8b7224 */ /* 0x000fe200078e00e5 */
[----:B------:R-:W-:Y:S01]  /*20b0*/  UMOV UR5, 0x80000020 ;  /* 0x8000002000057882 */ /* 0x000fe20000000000 */
[----:B------:R-:W-:Y:S01]  /*20c0*/  IMAD.MOV.U32 R140, RZ, RZ, R228 ;  /* 0x000000ffff8c7224 */ /* 0x000fe200078e00e4 */
[----:B------:R-:W-:Y:S01]  /*20d0*/  UMOV UR7, 0x80000020 ;  /* 0x8000002000077882 */ /* 0x000fe20000000000 */
[----:B------:R-:W-:-:S02]  /*20e0*/  IMAD.MOV.U32 R141, RZ, RZ, R227 ;  /* 0x000000ffff8d7224 */ /* 0x000fc400078e00e3 */
[----:B------:R-:W-:Y:S02]  /*20f0*/  IMAD.MOV.U32 R142, RZ, RZ, R226 ;  /* 0x000000ffff8e7224 */ /* 0x000fe400078e00e2 */
[----:B------:R-:W-:Y:S01]  /*2100*/  IMAD.MOV.U32 R143, RZ, RZ, R225 ;  /* 0x000000ffff8f7224 */ /* 0x000fe200078e00e1 */
[----:B------:R-:W-:Y:S01]  /*2110*/  MOV R225, R13 ;  /* 0x0000000d00e17202 */ /* 0x000fe20000000f00 */
[----:B------:R-:W-:Y:S02]  /*2120*/  IMAD.MOV.U32 R144, RZ, RZ, R224 ;  /* 0x000000ffff907224 */ /* 0x000fe400078e00e0 */
[----:B------:R-:W-:Y:S02]  /*2130*/  IMAD.MOV.U32 R145, RZ, RZ, R223 ;  /* 0x000000ffff917224 */ /* 0x000fe400078e00df */
[----:B------:R-:W-:Y:S02]  /*2140*/  IMAD.MOV.U32 R147, RZ, RZ, R221 ;  /* 0x000000ffff937224 */ /* 0x000fe400078e00dd */
[----:B------:R-:W-:-:S02]  /*2150*/  IMAD.MOV.U32 R148, RZ, RZ, R220 ;  /* 0x000000ffff947224 */ /* 0x000fc400078e00dc */
[----:B------:R-:W-:Y:S02]  /*2160*/  IMAD.MOV.U32 R149, RZ, RZ, R219 ;  /* 0x000000ffff957224 */ /* 0x000fe400078e00db */
[----:B------:R-:W-:Y:S02]  /*2170*/  IMAD.MOV.U32 R150, RZ, RZ, R218 ;  /* 0x000000ffff967224 */ /* 0x000fe400078e00da */
[----:B------:R-:W-:Y:S01]  /*2180*/  IMAD.MOV.U32 R151, RZ, RZ, R217 ;  /* 0x000000ffff977224 */ /* 0x000fe200078e00d9 */
[----:B------:R-:W-:Y:S01]  /*2190*/  MOV R217, R22 ;  /* 0x0000001600d97202 */ /* 0x000fe20000000f00 */
        /* <DEDUP_REMOVED lines=17> */
[----:B------:R-:W-:-:S06]  /*22b0*/  IMAD.MOV.U32 R235, RZ, RZ, R0 ;  /* 0x000000ffffeb7224 */ /* 0x000fcc00078e0000 */
[----:B--2---:R-:W-:-:S06]  /*22c0*/  WARPGROUP.ARRIVE ;  /* 0x00000000000079c5 */ /* 0x004fcc0000000000 */
[----:B------:R-:W-:Y:S03]  /*22d0*/  HGMMA.64x256x16.F32.BF16 R108, gdesc[UR4], R108, gsb0 ;  /* 0x03e00000046c79f0 */ /* 0x000fe6000800186c */
[----:B------:R-:W-:Y:S02]  /*22e0*/  WARPGROUP.DEPBAR.LE gsb0, 0x0 ;  /* 0x00008000000079c5 */ /* 0x000fe40000010000 */
[----:B------:R-:W-:Y:S04]  /*22f0*/  STL.64 [R1], R108 ;  /* 0x0000006c01007387 */ /* 0x000fe80000100a00 */
        /* <DEDUP_REMOVED lines=63> */
[----:B0-----:R1:W5:Y:S04]  /*26f0*/  LDL.LU R160, [R1+0x2b8] ;  /* 0x0002b80001a07983 */ /* 0x0013680000300800 */
[----:B------:R-:W2:Y:S04]  /*2700*/  LDL.LU.64 R150, [R1+0x2b0] ;  /* 0x0002b00001967983 */ /* 0x000ea80000300a00 */
        /* <DEDUP_REMOVED lines=20> */
[----:B------:R-:W2:Y:S01]  /*2850*/  LDL.LU.64 R108, [R1+0x208] ;  /* 0x00020800016c7983 */ /* 0x000ea20000300a00 */
[----:B------:R-:W-:Y:S01]  /*2860*/  UIADD3 UR4, UR10, 0x202, URZ ;  /* 0x000002020a047890 */ /* 0x000fe2000fffe03f */
[----:B------:R-:W-:Y:S01]  /*2870*/  UMOV UR5, 0x80000020 ;  /* 0x8000002000057882 */ /* 0x000fe20000000000 */
[----:B--2---:R-:W-:-:S07]  /*2880*/  WARPGROUP.ARRIVE ;  /* 0x00000000000079c5 */ /* 0x004fce0000000000 */
[----:B------:R-:W-:Y:S03]  /*2890*/  HGMMA.64x256x16.F32.BF16 R24, gdesc[UR4], R24, gsb0 ;  /* 0x03e00000041879f0 */ /* 0x000fe60008001818 */
[----:B------:R-:W-:Y:S02]  /*28a0*/  WARPGROUP.DEPBAR.LE gsb0, 0x0 ;  /* 0x00008000000079c5 */ /* 0x000fe40000010000 */
[----:B-1----:R-:W-:Y:S05]  /*28b0*/  @!P1 BRA `(.L_x_18) ;  /* 0x0000002000909947 */ /* 0x002fea0003800000 */
[----:B------:R-:W-:Y:S02]  /*28c0*/  UIADD3 UR4, UR39, 0x1, URZ ;  /* 0x0000000127047890 */ /* 0x000fe4000fffe03f */
[----:B------:R-:W-:Y:S02]  /*28d0*/  UMOV UR11, UR39 ;  /* 0x00000027000b7c82 */ /* 0x000fe40008000000 */
[----:B------:R-:W-:-:S04]  /*28e0*/  UISETP.NE.AND UP0, UPT, UR4, 0x4, UPT ;  /* 0x000000040400788c */ /* 0x000fc8000bf05270 */
[----:B------:R-:W-:Y:S02]  /*28f0*/  USEL UR5, URZ, 0x1, UP0 ;  /* 0x000000013f057887 */ /* 0x000fe40008000000 */
[----:B------:R-:W-:Y:S02]  /*2900*/  USEL UR10, UR4, URZ, UP0 ;  /* 0x0000003f040a7287 */ /* 0x000fe40008000000 */
[----:B------:R-:W-:-:S06]  /*2910*/  ULOP3.LUT UR5, UR38, UR5, URZ, 0x3c, !UPT ;  /* 0x0000000526057292 */ /* 0x000fcc000f8e3c3f */
[----:B------:R-:W-:-:S07]  /*2920*/  IMAD.U32 R0, RZ, RZ, UR5 ;  /* 0x00000005ff007e24 */ /* 0x000fce000f8e00ff */
.L_x_25:
[----:B------:R-:W-:Y:S05]  /*2930*/  @!P0 BRA `(.L_x_19) ;  /* 0x0000000000048947 */ /* 0x000fea0003800000 */
[----:B------:R-:W-:Y:S01]  /*2940*/  BPT.TRAP 0x1 ;  /* 0x000000040000795c */ /* 0x000fe20000300000 */
.L_x_19:
[----:B------:R-:W0:Y:S01]  /*2950*/  S2UR UR5, SR_CgaCtaId ;  /* 0x00000000000579c3 */ /* 0x000e220000008800 */
[----:B------:R-:W-:Y:S01]  /*2960*/  UMOV UR4, 0x400 ;  /* 0x0000040000047882 */ /* 0x000fe20000000000 */
[----:B------:R-:W-:Y:S01]  /*2970*/  SHF.L.U32 R4, R0, 0x1f, RZ ;  /* 0x0000001f00047819 */ /* 0x000fe200000006ff */
[----:B0-----:R-:W-:-:S04]  /*2980*/  ULEA UR14, UR5, UR4, 0x18 ;  /* 0x00000004050e7291 */ /* 0x001fc8000f8ec03f */
[----:B------:R-:W-:-:S09]  /*2990*/  ULEA UR4, UR10, UR14, 0x3 ;  /* 0x0000000e0a047291 */ /* 0x000fd2000f8e183f */
[----:B------:R0:W1:Y:S01]  /*29a0*/  SYNCS.PHASECHK.TRANS64.TRYWAIT P1, [UR4], R4 ;  /* 0x00000004ff0075a7 */ /* 0x0000620008020144 */
[----:B------:R-:W-:Y:S05]  /*29b0*/  @!P0 BRA `(.L_x_20) ;  /* 0x0000000000048947 */ /* 0x000fea0003800000 */
[----:B------:R-:W-:Y:S01]  /*29c0*/  BPT.TRAP 0x1 ;  /* 0x000000040000795c */ /* 0x000fe20000300000 */
.L_x_20:
[----:B-1----:R-:W-:Y:S05]  /*29d0*/  @P1 BRA `(.L_x_21) ;  /* 0x0000000000081947 */ /* 0x002fea0003800000 */
[----:B------:R-:W1:Y:S02]  /*29e0*/  SYNCS.PHASECHK.TRANS64.TRYWAIT P1, [UR4], R4 ;  /* 0x00000004ff0075a7 */ /* 0x000e640008020144 */
[----:B-1----:R-:W-:Y:S05]  /*29f0*/  @!P1 BRA `(.L_x_22) ;  /* 0x0000014c00189947 */ /* 0x002fea0003800000 */
.L_x_21:
        /* <DEDUP_REMOVED lines=64> */
[----:B--2---:R-:W2:Y:S04]  /*2e00*/  LDL.LU.64 R24, [R1] ;  /* 0x0000000001187983 */ /* 0x004ea80000300a00 */
        /* <DEDUP_REMOVED lines=63> */
[----:B------:R-:W-:-:S02]  /*3200*/  ULEA UR12, UR10, UR8, 0xa ;  /* 0x000000080a0c7291 */ /* 0x000fc4000f8e503f */
[----:B------:R-:W-:Y:S01]  /*3210*/  ULEA UR13, UR10, UR9, 0xa ;  /* 0x000000090a0d7291 */ /* 0x000fe2000f8e503f */
[----:B------:R-:W-:Y:S01]  /*3220*/  UMOV UR5, 0x80000020 ;  /* 0x8000002000057882 */ /* 0x000fe20000000000 */
[----:B------:R-:W-:-:S03]  /*3230*/  UMOV UR7, 0x80000020 ;  /* 0x8000002000077882 */ /* 0x000fc60000000000 */
[----:B------:R-:W-:Y:S02]  /*3240*/  UMOV UR4, UR12 ;  /* 0x0000000c00047c82 */ /* 0x000fe40008000000 */
[----:B------:R-:W-:Y:S01]  /*3250*/  UMOV UR6, UR13 ;  /* 0x0000000d00067c82 */ /* 0x000fe20008000000 */
[----:B--2---:R-:W-:-:S06]  /*3260*/  WARPGROUP.ARRIVE ;  /* 0x00000000000079c5 */ /* 0x004fcc0000000000 */
[----:B------:R-:W-:Y:S03]  /*3270*/  HGMMA.64x256x16.F32.BF16 R24, gdesc[UR4], R24, gsb0 ;  /* 0x03e00000041879f0 */ /* 0x000fe60008001818 */
[----:B------:R-:W-:Y:S02]  /*3280*/  WARPGROUP.DEPBAR.LE gsb0, 0x0 ;  /* 0x00008000000079c5 */ /* 0x000fe40000010000 */
[----:B------:R-:W-:Y:S01]  /*3290*/  STL.64 [R1], R24 ;  /* 0x0000001801007387 */ /* 0x000fe20000100a00 */
[----:B-1----:R-:W-:Y:S01]  /*32a0*/  MOV R5, R150 ;  /* 0x0000009600057202 */ /* 0x002fe20000000f00 */
[----:B0-----:R-:W-:Y:S01]  /*32b0*/  IMAD.MOV.U32 R4, RZ, RZ, R151 ;  /* 0x000000ffff047224 */ /* 0x001fe200078e0097 */
[----:B------:R-:W-:Y:S01]  /*32c0*/  MOV R13, R142 ;  /* 0x0000008e000d7202 */ /* 0x000fe20000000f00 */
        /* <DEDUP_REMOVED lines=44> */
[----:B------:R0:W-:Y:S01]  /*3590*/  STL.64 [R1+0x60], R48 ;  /* 0x0000603001007387 */ /* 0x0001e20000100a00 */
[----:B------:R-:W-:-:S02]  /*35a0*/  IMAD.MOV.U32 R209, RZ, RZ, R125 ;  /* 0x000000ffffd17224 */ /* 0x000fc400078e007d */
[----:B------:R-:W-:Y:S01]  /*35b0*/  IMAD.MOV.U32 R206, RZ, RZ, R122 ;  /* 0x000000ffffce7224 */ /* 0x000fe200078e007a */
[----:B------:R-:W2:Y:S01]  /*35c0*/  LDL.LU.64 R150, [R1+0x4b8] ;  /* 0x0004b80001967983 */ /* 0x000ea20000300a00 */
[----:B------:R-:W-:Y:S02]  /*35d0*/  IMAD.MOV.U32 R207, RZ, RZ, R123 ;  /* 0x000000ffffcf7224 */ /* 0x000fe400078e007b */
[----:B------:R-:W-:Y:S01]  /*35e0*/  IMAD.MOV.U32 R204, RZ, RZ, R120 ;  /* 0x000000ffffcc7224 */ /* 0x000fe200078e0078 */
[----:B------:R-:W2:Y:S01]  /*35f0*/  LDL.LU.64 R148, [R1+0x4b0] ;  /* 0x0004b00001947983 */ /* 0x000ea20000300a00 */
[----:B------:R-:W-:Y:S02]  /*3600*/  IMAD.MOV.U32 R205, RZ, RZ, R121 ;  /* 0x000000ffffcd7224 */ /* 0x000fe400078e0079 */
[----:B------:R-:W-:Y:S01]  /*3610*/  IMAD.MOV.U32 R203, RZ, RZ, R119 ;  /* 0x000000ffffcb7224 */ /* 0x000fe200078e0077 */
[----:B------:R-:W2:Y:S01]  /*3620*/  LDL.LU.64 R146, [R1+0x4a8] ;  /* 0x0004a80001927983 */ /* 0x000ea20000300a00 */
        /* <DEDUP_REMOVED lines=108> */
[----:B0-----:R-:W2:Y:S04]  /*3cf0*/  LDL.LU.64 R48, [R1+0x320] ;  /* 0x0003200001307983 */ /* 0x001ea80000300a00 */
        /* <DEDUP_REMOVED lines=13> */
[----:B------:R-:W-:-:S02]  /*3dd0*/  UMOV UR5, 0x80000020 ;  /* 0x8000002000057882 */ /* 0x000fc40000000000 */
[----:B-----5:R-:W-:Y:S01]  /*3de0*/  STL [R1+0x2b8], R160 ;  /* 0x0002b8a001007387 */ /* 0x020fe20000100800 */
[----:B--2---:R-:W-:-:S06]  /*3df0*/  WARPGROUP.ARRIVE ;  /* 0x00000000000079c5 */ /* 0x004fcc0000000000 */
[----:B------:R-:W-:Y:S03]  /*3e00*/  HGMMA.64x256x16.F32.BF16 R24, gdesc[UR4], R24, gsb0 ;  /* 0x03e00000041879f0 */ /* 0x000fe60008001818 */
        /* <DEDUP_REMOVED lines=53> */
[----:B------:R-:W-:-:S02]  /*4160*/  IMAD.MOV.U32 R136, RZ, RZ, R233 ;  /* 0x000000ffff887224 */ /* 0x000fc400078e00e9 */
[----:B------:R-:W-:Y:S02]  /*4170*/  IMAD.MOV.U32 R137, RZ, RZ, R232 ;  /* 0x000000ffff897224 */ /* 0x000fe400078e00e8 */
[----:B------:R-:W-:Y:S02]  /*4180*/  IMAD.MOV.U32 R138, RZ, RZ, R231 ;  /* 0x000000ffff8a7224 */ /* 0x000fe400078e00e7 */
[----:B------:R-:W-:Y:S02]  /*4190*/  IMAD.MOV.U32 R139, RZ, RZ, R230 ;  /* 0x000000ffff8b7224 */ /* 0x000fe400078e00e6 */
[----:B------:R-:W-:Y:S01]  /*41a0*/  IMAD.MOV.U32 R141, RZ, RZ, R228 ;  /* 0x000000ffff8d7224 */ /* 0x000fe200078e00e4 */
[----:B------:R-:W-:Y:S01]  /*41b0*/  MOV R228, R11 ;  /* 0x0000000b00e47202 */ /* 0x000fe20000000f00 */
[----:B------:R-:W-:Y:S02]  /*41c0*/  IMAD.MOV.U32 R142, RZ, RZ, R227 ;  /* 0x000000ffff8e7224 */ /* 0x000fe400078e00e3 */
[----:B------:R-:W-:-:S02]  /*41d0*/  IMAD.MOV.U32 R143, RZ, RZ, R226 ;  /* 0x000000ffff8f7224 */ /* 0x000fc400078e00e2 */
[----:B------:R-:W-:Y:S02]  /*41e0*/  IMAD.MOV.U32 R144, RZ, RZ, R225 ;  /* 0x000000ffff907224 */ /* 0x000fe400078e00e1 */
[----:B------:R-:W-:Y:S02]  /*41f0*/  IMAD.MOV.U32 R145, RZ, RZ, R224 ;  /* 0x000000ffff917224 */ /* 0x000fe400078e00e0 */
[----:B------:R-:W-:Y:S02]  /*4200*/  IMAD.MOV.U32 R146, RZ, RZ, R223 ;  /* 0x000000ffff927224 */ /* 0x000fe400078e00df */
[----:B------:R-:W-:Y:S02]  /*4210*/  IMAD.MOV.U32 R147, RZ, RZ, R222 ;  /* 0x000000ffff937224 */ /* 0x000fe400078e00de */
[----:B------:R-:W-:Y:S01]  /*4220*/  IMAD.MOV.U32 R149, RZ, RZ, R220 ;  /* 0x000000ffff957224 */ /* 0x000fe200078e00dc */
[----:B------:R-:W-:Y:S01]  /*4230*/  MOV R220, R20 ;  /* 0x0000001400dc7202 */ /* 0x000fe20000000f00 */
        /* <DEDUP_REMOVED lines=19> */
[----:B------:R-:W-:Y:S01]  /*4370*/  IMAD.MOV.U32 R235, RZ, RZ, R4 ;  /* 0x000000ffffeb7224 */ /* 0x000fe200078e0004 */
[----:B------:R-:W-:Y:S02]  /*4380*/  UIADD3 UR4, UR12, 0x2, URZ ;  /* 0x000000020c047890 */ /* 0x000fe4000fffe03f */
[----:B------:R-:W-:Y:S01]  /*4390*/  UIADD3 UR6, UR13, 0x2, URZ ;  /* 0x000000020d067890 */ /* 0x000fe2000fffe03f */
[----:B------:R-:W-:Y:S01]  /*43a0*/  UMOV UR5, 0x80000020 ;  /* 0x8000002000057882 */ /* 0x000fe20000000000 */
[----:B------:R-:W-:Y:S01]  /*43b0*/  UMOV UR7, 0x80000020 ;  /* 0x8000002000077882 */ /* 0x000fe20000000000 */
        /* <DEDUP_REMOVED lines=96> */
[----:B------:R-:W-:Y:S01]  /*49c0*/  BPT.TRAP 0x1 ;  /* 0x000000040000795c */ /* 0x000fe20000300000 */
.L_x_23:
[----:B------:R-:W-:Y:S02]  /*49d0*/  UISETP.GT.U32.AND UP0, UPT, UR40, 0x1, UPT ;  /* 0x000000012800788c */ /* 0x000fe4000bf04070 */
[----:B------:R-:W-:-:S04]  /*49e0*/  ULEA UR4, UR11, UR14, 0x3 ;  /* 0x0000000e0b047291 */ /* 0x000fc8000f8e183f */
[----:B------:R-:W-:Y:S01]  /*49f0*/  UIADD3 UR4, UR4, 0x20, URZ ;  /* 0x0000002004047890 */ /* 0x000fe2000fffe03f */
[----:B------:R-:W-:-:S03]  /*4a00*/  PLOP3.LUT P1, PT, PT, PT, UP0, 0x80, 0x0 ;  /* 0x000000000000781c */ /* 0x000fc60003f2f008 */
[----:B------:R-:W-:-:S09]  /*4a10*/  UPRMT UR4, URZ, 0x654, UR4 ;  /* 0x000006543f047896 */ /* 0x000fd20008000004 */
[----:B------:R-:W-:Y:S01]  /*4a20*/  SYNCS.ARRIVE.TRANS64.RED.A1T0 RZ, [UR4], RZ ;  /* 0x000000ffffff79a7 */ /* 0x000fe20008100404 */
[----:B------:R-:W-:Y:S05]  /*4a30*/  @P1 BRA `(.L_x_24) ;  /* 0x0000000000041947 */ /* 0x000fea0003800000 */
[----:B------:R-:W-:Y:S01]  /*4a40*/  BPT.TRAP 0x1 ;  /* 0x000000040000795c */ /* 0x000fe20000300000 */
.L_x_24:
[----:B------:R-:W-:Y:S01]  /*4a50*/  UIADD3 UR10, UR10, 0x1, URZ ;  /* 0x000000010a0a7890 */ /* 0x000fe2000fffe03f */
[C---:B------:R-:W-:Y:S01]  /*4a60*/  ISETP.GT.AND P1, PT, R3.reuse, 0x1, PT ;  /* 0x000000010300780c */ /* 0x040fe20003f24270 */
[----:B------:R-:W-:Y:S01]  /*4a70*/  UIADD3 UR11, UR11, 0x1, URZ ;  /* 0x000000010b0b7890 */ /* 0x000fe2000fffe03f */
[----:B------:R-:W-:Y:S01]  /*4a80*/  IADD3 R3, R3, -0x1, RZ ;  /* 0xffffffff03037810 */ /* 0x000fe20007ffe0ff */
[----:B------:R-:W-:Y:S02]  /*4a90*/  UISETP.NE.AND UP0, UPT, UR10, 0x4, UPT ;  /* 0x000000040a00788c */ /* 0x000fe4000bf05270 */
[----:B------:R-:W-:Y:S02]  /*4aa0*/  UISETP.NE.AND UP1, UPT, UR11, 0x4, UPT ;  /* 0x000000040b00788c */ /* 0x000fe4000bf25270 */
[----:B------:R-:W-:Y:S02]  /*4ab0*/  USEL UR4, URZ, 0x1, UP0 ;  /* 0x000000013f047887 */ /* 0x000fe40008000000 */
[----:B------:R-:W-:-:S02]  /*4ac0*/  USEL UR10, UR10, URZ, UP0 ;  /* 0x0000003f0a0a7287 */ /* 0x000fc40008000000 */
[----:B------:R-:W-:Y:S02]  /*4ad0*/  USEL UR11, UR11, URZ, UP1 ;  /* 0x0000003f0b0b7287 */ /* 0x000fe40008800000 */
[----:B------:R-:W-:Y:S01]  /*4ae0*/  LOP3.LUT R0, R0, UR4, RZ, 0x3c, !PT ;  /* 0x0000000400007c12 */ /* 0x000fe2000f8e3cff */
[----:B------:R-:W-:Y:S09]  /*4af0*/  @P1 BRA `(.L_x_25) ;  /* 0xffffffdc008c1947 */ /* 0x000ff2000383ffff */
.L_x_18:
[----:B------:R-:W0:Y:S02]  /*4b00*/  LDC R0, c[0x0][0x28c] ;  /* 0x0000a300ff007b82 */ /* 0x000e240000000800 */
[----:B0-----:R-:W-:-:S13]  /*4b10*/  ISETP.GE.AND P1, PT, R0, 0x1, PT ;  /* 0x000000010000780c */ /* 0x001fda0003f26270 */
[----:B------:R-:W-:Y:S05]  /*4b20*/  @!P1 BRA `(.L_x_26) ;  /* 0x0000000000449947 */ /* 0x000fea0003800000 */
[----:B------:R-:W-:Y:S05]  /*4b30*/  @!P0 BRA `(.L_x_27) ;  /* 0x0000000000048947 */ /* 0x000fea0003800000 */
[----:B------:R-:W-:Y:S01]  /*4b40*/  BPT.TRAP 0x1 ;  /* 0x000000040000795c */ /* 0x000fe20000300000 */
.L_x_27:
[----:B------:R-:W0:Y:S01]  /*4b50*/  S2UR UR6, SR_CgaCtaId ;  /* 0x00000000000679c3 */ /* 0x000e220000008800 */
[----:B------:R-:W-:Y:S01]  /*4b60*/  UISETP.LT.AND UP0, UPT, UR44, 0x1, UPT ;  /* 0x000000012c00788c */ /* 0x000fe2000bf01270 */
[----:B------:R-:W-:-:S03]  /*4b70*/  UMOV UR5, 0x400 ;  /* 0x0000040000057882 */ /* 0x000fc60000000000 */
[----:B------:R-:W-:Y:S02]  /*4b80*/  USEL UR4, UR44, 0x1, UP0 ;  /* 0x000000012c047887 */ /* 0x000fe40008000000 */
[----:B------:R-:W-:Y:S02]  /*4b90*/  UISETP.GT.U32.AND UP0, UPT, UR40, 0x1, UPT ;  /* 0x000000012800788c */ /* 0x000fe4000bf04070 */
[----:B------:R-:W-:-:S04]  /*4ba0*/  UIADD3 UR4, UR39, UR44, -UR4 ;  /* 0x0000002c27047290 */ /* 0x000fc8000fffe804 */
[----:B------:R-:W-:Y:S01]  /*4bb0*/  USHF.L.U32 UR4, UR4, 0x3, URZ ;  /* 0x0000000304047899 */ /* 0x000fe2000800063f */
[----:B------:R-:W-:-:S03]  /*4bc0*/  PLOP3.LUT P0, PT, PT, PT, UP0, 0x80, 0x0 ;  /* 0x000000000000781c */ /* 0x000fc60003f0f008 */
[----:B------:R-:W-:Y:S02]  /*4bd0*/  ULOP3.LUT UR4, UR4, 0x18, URZ, 0xc0, !UPT ;  /* 0x0000001804047892 */ /* 0x000fe4000f8ec03f */
[----:B0-----:R-:W-:-:S04]  /*4be0*/  ULEA UR5, UR6, UR5, 0x18 ;  /* 0x0000000506057291 */ /* 0x001fc8000f8ec03f */
[----:B------:R-:W-:-:S04]  /*4bf0*/  UIADD3 UR4, UR5, 0x20, UR4 ;  /* 0x0000002005047890 */ /* 0x000fc8000fffe004 */
[----:B------:R-:W-:-:S09]  /*4c00*/  UPRMT UR4, URZ, 0x654, UR4 ;  /* 0x000006543f047896 */ /* 0x000fd20008000004 */
[----:B------:R-:W-:Y:S01]  /*4c10*/  SYNCS.ARRIVE.TRANS64.RED.A1T0 RZ, [UR4], RZ ;  /* 0x000000ffffff79a7 */ /* 0x000fe20008100404 */
[----:B------:R-:W-:Y:S05]  /*4c20*/  @P0 BRA `(.L_x_26) ;  /* 0x0000000000040947 */ /* 0x000fea0003800000 */
[----:B------:R-:W-:Y:S01]  /*4c30*/  BPT.TRAP 0x1 ;  /* 0x000000040000795c */ /* 0x000fe20000300000 */
.L_x_26:
[----:B------:R-:W0:Y:S01]  /*4c40*/  S2R R8, SR_TID.X ;  /* 0x0000000000087919 */ /* 0x000e220000002100 */
[----:B------:R-:W-:Y:S01]  /*4c50*/  IMAD.MOV.U32 R19, RZ, RZ, 0x6540 ;  /* 0x00006540ff137424 */ /* 0x000fe200078e00ff */
[----:B------:R-:W-:Y:S01]  /*4c60*/  USHF.R.S32.HI UR10, URZ, 0x1f, UR43 ;  /* 0x0000001f3f0a7899 */ /* 0x000fe2000801142b */
[----:B-----5:R-:W-:Y:S01]  /*4c70*/  LOP3.LUT R4, R160, 0x1, RZ, 0xc0, !PT ;  /* 0x00000001a0047812 */ /* 0x020fe200078ec0ff */
[----:B------:R-:W-:Y:S01]  /*4c80*/  ULDC.64 UR8, c[0x0][0x5d0] ;  /* 0x0001740000087ab9 */ /* 0x000fe20000000a00 */
[----:B------:R-:W-:Y:S01]  /*4c90*/  UIADD3 UR39, UR44, UR39, URZ ;  /* 0x000000272c277290 */ /* 0x000fe2000fffe03f */
[----:B------:R-:W-:Y:S01]  /*4ca0*/  IMAD.U32 R6, RZ, RZ, UR8 ;  /* 0x00000008ff067e24 */ /* 0x000fe2000f8e00ff */
[----:B------:R-:W-:Y:S01]  /*4cb0*/  UIMAD UR4, UR10, UR8, URZ ;  /* 0x000000080a0472a4 */ /* 0x000fe2000f8e023f */
[----:B------:R-:W-:Y:S01]  /*4cc0*/  IMAD.SHL.U32 R3, R4, 0x40, RZ ;  /* 0x0000004004037824 */ /* 0x000fe200078e00ff */
[----:B------:R-:W-:Y:S02]  /*4cd0*/  UIMAD.WIDE UR6, UR41, 0x100, URZ ;  /* 0x00000100290678a5 */ /* 0x000fe4000f8e023f */
[----:B------:R-:W-:Y:S01]  /*4ce0*/  UIMAD UR4, UR43, UR9, UR4 ;  /* 0x000000092b0472a4 */ /* 0x000fe2000f8e0204 */
[----:B------:R-:W-:Y:S01]  /*4cf0*/  ULDC UR8, c[0x0][0x288] ;  /* 0x0000a20000087ab9 */ /* 0x000fe20000000800 */
[----:B------:R-:W-:Y:S01]  /*4d00*/  USHF.L.U32 UR41, UR41, 0x8, URZ ;  /* 0x0000000829297899 */ /* 0x000fe2000800063f */
[----:B------:R-:W-:Y:S01]  /*4d10*/  ULDC UR5, c[0x0][0x284] ;  /* 0x0000a10000057ab9 */ /* 0x000fe20000000800 */
[----:B------:R-:W-:Y:S01]  /*4d20*/  UISETP.GT.U32.AND UP0, UPT, UR39, 0x3, UPT ;  /* 0x000000032700788c */ /* 0x000fe2000bf04070 */
[----:B------:R-:W-:-:S03]  /*4d30*/  IMAD.U32 R17, RZ, RZ, UR5 ;  /* 0x00000005ff117e24 */ /* 0x000fc6000f8e00ff */
[----:B------:R-:W-:Y:S01]  /*4d40*/  UISETP.LT.U32.AND UP0, UPT, UR44, 0x4, UP0 ;  /* 0x000000042c00788c */ /* 0x000fe20008701070 */
[C---:B0-----:R-:W-:Y:S01]  /*4d50*/  IMAD.SHL.U32 R18, R8.reuse, 0x2, RZ ;  /* 0x0000000208127824 */ /* 0x041fe200078e00ff */
[----:B------:R-:W-:Y:S02]  /*4d60*/  SHF.R.U32.HI R0, RZ, 0x2, R8 ;  /* 0x00000002ff007819 */ /* 0x000fe40000011608 */
[----:B------:R-:W-:Y:S02]  /*4d70*/  LOP3.LUT R5, R8, 0x60, RZ, 0xc0, !PT ;  /* 0x0000006008057812 */ /* 0x000fe400078ec0ff */
[----:B------:R-:W-:Y:S02]  /*4d80*/  LOP3.LUT R18, R18, 0x6, RZ, 0xc0, !PT ;  /* 0x0000000612127812 */ /* 0x000fe400078ec0ff */
[----:B------:R-:W-:Y:S02]  /*4d90*/  LOP3.LUT R0, R0, 0x7, RZ, 0xc0, !PT ;  /* 0x0000000700007812 */ /* 0x000fe400078ec0ff */
[----:B------:R-:W-:Y:S01]  /*4da0*/  PRMT R18, R18, R19, UR42 ;  /* 0x0000002a12127e16 */ /* 0x000fe20008000013 */
[----:B------:R-:W-:Y:S01]  /*4db0*/  USHF.L.U32 UR42, UR42, 0x8, URZ ;  /* 0x000000082a2a7899 */ /* 0x000fe2000800063f */
[----:B------:R-:W-:-:S02]  /*4dc0*/  SHF.R.U32.HI R5, RZ, 0x1, R5 ;  /* 0x00000001ff057819 */ /* 0x000fc40000011605 */
[----:B------:R-:W-:Y:S01]  /*4dd0*/  SHF.R.S32.HI R19, RZ, 0x1f, R18 ;  /* 0x0000001fff137819 */ /* 0x000fe20000011412 */
[----:B------:R-:W-:Y:S01]  /*4de0*/  UISETP.GE.AND UP1, UPT, UR42, UR8, UPT ;  /* 0x000000082a00728c */ /* 0x000fe2000bf26270 */
[--C-:B------:R-:W-:Y:S02]  /*4df0*/  LOP3.LUT R3, R3, 0x40, R0.reuse, 0xe2, !PT ;  /* 0x0000004003037812 */ /* 0x100fe400078ee200 */
[----:B------:R-:W-:Y:S01]  /*4e00*/  IADD3 R0, RZ, -R5, -R0 ;  /* 0x80000005ff007210 */ /* 0x000fe20007ffe800 */
[----:B------:R-:W-:Y:S01]  /*4e10*/  IMAD.WIDE.U32 R6, R6, UR43, R18 ;  /* 0x0000002b06067c25 */ /* 0x000fe2000f8e0012 */
[----:B------:R-:W-:Y:S01]  /*4e20*/  UISETP.GE.OR UP1, UPT, UR41, UR5, UP1 ;  /* 0x000000052900728c */ /* 0x000fe20008f26670 */
[----:B------:R-:W-:Y:S01]  /*4e30*/  LOP3.LUT R3, R3, UR6, R5, 0xfe, !PT ;  /* 0x0000000603037c12 */ /* 0x000fe2000f8efe05 */
[----:B------:R-:W-:Y:S01]  /*4e40*/  USEL UR5, URZ, 0x1, !UP0 ;  /* 0x000000013f057887 */ /* 0x000fe2000c000000 */
[----:B------:R-:W-:Y:S01]  /*4e50*/  VIADD R7, R7, UR4 ;  /* 0x0000000407077c36 */ /* 0x000fe20008000000 */
[----:B------:R-:W-:Y:S01]  /*4e60*/  USHF.R.U32.HI UR4, URZ, 0x2, UR39 ;  /* 0x000000023f047899 */ /* 0x000fe20008011627 */
[----:B------:R-:W-:Y:S01]  /*4e70*/  IMAD R0, R4, -0x40, R0 ;  /* 0xffffffc004007824 */ /* 0x000fe200078e0200 */
[----:B------:R-:W-:Y:S01]  /*4e80*/  PLOP3.LUT P0, PT, PT, PT, UP1, 0x80, 0x0 ;  /* 0x000000000000781c */ /* 0x000fe20003f0f018 */
[----:B------:R-:W-:Y:S01]  /*4e90*/  IMAD.MOV.U32 R4, RZ, RZ, -0x2 ;  /* 0xfffffffeff047424 */ /* 0x000fe200078e00ff */
[----:B------:R-:W-:-:S02]  /*4ea0*/  ULOP3.LUT UR4, UR4, 0x1, URZ, 0xc0, !UPT ;  /* 0x0000000104047892 */ /* 0x000fc4000f8ec03f */
[----:B------:R-:W-:Y:S01]  /*4eb0*/  IADD3 R17, R17, -UR41, R0 ;  /* 0x8000002911117c10 */ /* 0x000fe2000fffe000 */
[----:B------:R-:W-:Y:S01]  /*4ec0*/  ULOP3.LUT UR39, UR39, 0x3, URZ, 0xc0, !UPT ;  /* 0x0000000327277892 */ /* 0x000fe2000f8ec03f */
[----:B------:R-:W-:Y:S01]  /*4ed0*/  LOP3.LUT R0, R8, 0x3, RZ, 0xc0, !PT ;  /* 0x0000000308007812 */ /* 0x000fe200078ec0ff */
[----:B------:R-:W-:Y:S01]  /*4ee0*/  UISETP.NE.U32.AND UP2, UPT, UR4, 0x1, UPT ;  /* 0x000000010400788c */ /* 0x000fe2000bf45070 */
[----:B------:R-:W-:-:S03]  /*4ef0*/  UMOV UR41, 0xffffffff ;  /* 0xffffffff00297882 */ /* 0x000fc60000000000 */
[----:B------:R-:W-:Y:S01]  /*4f00*/  UISETP.GT.U32.AND UP2, UPT, UR44, 0x3, !UP2 ;  /* 0x000000032c00788c */ /* 0x000fe2000d744070 */
[----:B------:R-:W-:-:S03]  /*4f10*/  IMAD R0, R0, R4, UR8 ;  /* 0x0000000800007e24 */ /* 0x000fc6000f8e0204 */
[----:B------:R-:W-:Y:S02]  /*4f20*/  USEL UR4, URZ, 0x1, !UP2 ;  /* 0x000000013f047887 */ /* 0x000fe4000d000000 */
[----:B------:R-:W-:Y:S02]  /*4f30*/  IADD3 R0, R0, -UR42, RZ ;  /* 0x8000002a00007c10 */ /* 0x000fe4000fffe0ff */
[----:B------:R-:W-:Y:S01]  /*4f40*/  ULOP3.LUT UR38, UR4, UR38, UR5, 0x96, !UPT ;  /* 0x0000002604267292 */ /* 0x000fe2000f8e9605 */
[----:B------:R-:W-:Y:S11]  /*4f50*/  @P0 BRA `(.L_x_28) ;  /* 0x0000010400d80947 */ /* 0x000ff60003800000 */
[----:B------:R-:W-:Y:S01]  /*4f60*/  FSETP.NEU.AND P0, PT, R16, RZ, PT ;  /* 0x000000ff1000720b */ /* 0x000fe20003f0d000 */
[----:B------:R-:W-:Y:S01]  /*4f70*/  ULDC.64 UR8, c[0x0][0x5c8] ;  /* 0x0001720000087ab9 */ /* 0x000fe20000000a00 */
[----:B------:R-:W-:Y:S01]  /*4f80*/  ISETP.GT.AND P3, PT, R17, RZ, PT ;  /* 0x000000ff1100720c */ /* 0x000fe20003f64270 */
[----:B------:R-:W-:Y:S01]  /*4f90*/  UIMAD UR4, UR7, UR8, URZ ;  /* 0x00000008070472a4 */ /* 0x000fe2000f8e023f */
[----:B------:R-:W-:Y:S01]  /*4fa0*/  IMAD.U32 R10, RZ, RZ, UR9 ;  /* 0x00000009ff0a7e24 */ /* 0x000fe2000f8e00ff */
[----:B------:R-:W-:Y:S01]  /*4fb0*/  BSSY B0, `(.L_x_28) ;  /* 0x0001070000007945 */ /* 0x000fe20003800000 */
[----:B------:R-:W-:Y:S01]  /*4fc0*/  IMAD.WIDE.U32 R6, R3, UR8, R6 ;  /* 0x0000000803067c25 */ /* 0x000fe2000f8e0006 */
[----:B------:R-:W-:-:S03]  /*4fd0*/  ISETP.GT.AND P1, PT, R0, RZ, P3 ;  /* 0x000000ff0000720c */ /* 0x000fc60001f24270 */
[----:B------:R-:W-:-:S04]  /*4fe0*/  IMAD R10, R3, R10, UR4 ;  /* 0x00000004030a7e24 */ /* 0x000fc8000f8e020a */
[----:B------:R-:W-:Y:S01]  /*4ff0*/  IMAD.IADD R10, R7, 0x1, R10 ;  /* 0x00000001070a7824 */ /* 0x000fe200078e020a */
[----:B------:R-:W-:Y:S06]  /*5000*/  @!P0 BRA `(.L_x_29) ;  /* 0x000000b800108947 */ /* 0x000fec0003800000 */
[----:B------:R-:W0:Y:S01]  /*5010*/  LDC.64 R22, c[0x0][0x5b8] ;  /* 0x00016e00ff167b82 */ /* 0x000e220000000a00 */
[----:B------:R-:W2:Y:S01]  /*5020*/  LDL.LU R11, [R1] ;  /* 0x00000000010b7983 */ /* 0x000ea20000300800 */
[----:B------:R-:W-:-:S06]  /*5030*/  ULDC.64 UR4, c[0x0][0x5c0] ;  /* 0x0001700000047ab9 */ /* 0x000fcc0000000a00 */
[----:B------:R-:W1:Y:S08]  /*5040*/  LDC.64 R14, c[0x0][0x5b0] ;  /* 0x00016c00ff0e7b82 */ /* 0x000e700000000a00 */
[----:B------:R-:W3:Y:S01]  /*5050*/  LDC.64 R12, c[0x0][0x5a8] ;  /* 0x00016a00ff0c7b82 */ /* 0x000ee20000000a00 */
[C---:B0-----:R-:W-:Y:S02]  /*5060*/  IMAD R157, R22.reuse, UR10, RZ ;  /* 0x0000000a169d7c24 */ /* 0x041fe4000f8e02ff */
[----:B------:R-:W-:-:S04]  /*5070*/  IMAD.WIDE.U32 R152, R22, UR43, R18 ;  /* 0x0000002b16987c25 */ /* 0x000fc8000f8e0012 */
[----:B------:R-:W-:Y:S02]  /*5080*/  IMAD R157, R23, UR43, R157 ;  /* 0x0000002b179d7c24 */ /* 0x000fe4000f8e029d */
[----:B-1----:R-:W-:Y:S02]  /*5090*/  IMAD R156, R14, UR7, RZ ;  /* 0x000000070e9c7c24 */ /* 0x002fe4000f8e02ff */
[----:B------:R-:W-:Y:S02]  /*50a0*/  IMAD.IADD R21, R153, 0x1, R157 ;  /* 0x0000000199157824 */ /* 0x000fe400078e029d */
[----:B------:R-:W-:Y:S02]  /*50b0*/  IMAD.MOV.U32 R20, RZ, RZ, R152 ;  /* 0x000000ffff147224 */ /* 0x000fe400078e0098 */
[C---:B------:R-:W-:Y:S02]  /*50c0*/  IMAD R156, R3.reuse, R15, R156 ;  /* 0x0000000f039c7224 */ /* 0x040fe400078e029c */
[----:B------:R-:W-:-:S04]  /*50d0*/  IMAD.WIDE.U32 R4, R3, R14, R20 ;  /* 0x0000000e03047225 */ /* 0x000fc800078e0014 */
[----:B------:R-:W-:Y:S01]  /*50e0*/  IMAD.IADD R5, R5, 0x1, R156 ;  /* 0x0000000105057824 */ /* 0x000fe200078e029c */
[----:B---3--:R-:W-:-:S04]  /*50f0*/  LEA R8, P0, R4, R12, 0x1 ;  /* 0x0000000c04087211 */ /* 0x008fc800078008ff */
[----:B------:R-:W-:-:S05]  /*5100*/  LEA.HI.X R9, R4, R13, R5, 0x1, P0 ;  /* 0x0000000d04097211 */ /* 0x000fca00000f0c05 */
[----:B------:R-:W3:Y:S01]  /*5110*/  @P1 LDG.E.LTC128B.U16 R23, desc[UR36][R8.64] ;  /* 0x0000002408171981 */ /* 0x000ee2000c1e1520 */
[----:B------:R-:W-:Y:S01]  /*5120*/  BSSY B1, `(.L_x_30) ;  /* 0x0000011000017945 */ /* 0x000fe20003800000 */
[----:B---3--:R-:W-:-:S04]  /*5130*/  IMAD.U32 R4, R23, 0x10000, RZ ;  /* 0x0001000017047824 */ /* 0x008fc800078e00ff */
[----:B------:R-:W-:-:S04]  /*5140*/  FMUL R4, R4, R16 ;  /* 0x0000001004047220 */ /* 0x000fc80000400000 */
[----:B--2---:R-:W-:Y:S01]  /*5150*/  FFMA R7, R11, R2, R4 ;  /* 0x000000020b077223 */ /* 0x004fe20000000004 */
[----:B------:R-:W-:-:S04]  /*5160*/  LEA R4, P0, R6, UR4, 0x1 ;  /* 0x0000000406047c11 */ /* 0x000fc8000f8008ff */
[----:B------:R-:W-:Y:S02]  /*5170*/  LEA.HI.X R5, R6, UR5, R10, 0x1, P0 ;  /* 0x0000000506057c11 */ /* 0x000fe400080f0c0a */
[----:B------:R-:W-:-:S05]  /*5180*/  F2FP.BF16.F32.PACK_AB R6, RZ, R7 ;  /* 0x00000007ff06723e */ /* 0x000fca00000010ff */
[----:B------:R0:W-:Y:S02]  /*5190*/  @P1 STG.E.U16 desc[UR36][R4.64], R6 ;  /* 0x0000000604001986 */ /* 0x0001e4000c101524 */
[----:B0-----:R-:W-:-:S04]  /*51a0*/  IMAD.WIDE.U32 R6, R3, R14, R18 ;  /* 0x0000000e03067225 */ /* 0x001fc800078e0012 */
[----:B------:R-:W-:Y:S02]  /*51b0*/  IMAD.IADD R7, R156, 0x1, R7 ;  /* 0x000000019c077824 */ /* 0x000fe400078e0207 */
[----:B------:R-:W-:-:S05]  /*51c0*/  IMAD.WIDE.U32 R6, R22, UR43, R6 ;  /* 0x0000002b16067c25 */ /* 0x000fca000f8e0006 */
[----:B------:R-:W-:Y:S02]  /*51d0*/  IADD3 R7, R157, R7, RZ ;  /* 0x000000079d077210 */ /* 0x000fe40007ffe0ff */
[----:B------:R-:W-:-:S04]  /*51e0*/  LEA R10, P0, R6, R12, 0x1 ;  /* 0x0000000c060a7211 */ /* 0x000fc800078008ff */
[----:B------:R-:W-:Y:S02]  /*51f0*/  LEA.HI.X R11, R6, R13, R7, 0x1, P0 ;  /* 0x0000000d060b7211 */ /* 0x000fe400000f0c07 */
[----:B------:R-:W-:-:S13]  /*5200*/  ISETP.GT.AND P0, PT, R0, 0x1, P3 ;  /* 0x000000010000780c */ /* 0x000fda0001f04270 */
[----:B------:R-:W-:Y:S05]  /*5210*/  @!P0 BRA `(.L_x_31) ;  /* 0x0000000000048947 */ /* 0x000fea0003800000 */
[----:B------:R0:W5:Y:S02]  /*5220*/  LDG.E.LTC128B.U16 R23, desc[UR36][R10.64+0x2] ;  /* 0x000002240a177981 */ /* 0x000164000c1e1520 */
.L_x_31:
[----:B------:R-:W-:Y:S05]  /*5230*/  BSYNC B1 ;  /* 0x0000000000017941 */ /* 0x000fea0003800000 */
.L_x_30:
[----:B------:R-:W2:Y:S01]  /*5240*/  LDL.LU R7, [R1+0x4] ;  /* 0x0000040001077983 */ /* 0x000ea20000300800 */
[----:B-----5:R-:W-:Y:S01]  /*5250*/  IMAD.U32 R6, R23, 0x10000, RZ ;  /* 0x0001000017067824 */ /* 0x020fe200078e00ff */
[C---:B------:R-:W-:Y:S01]  /*5260*/  SHF.L.U64.HI R155, R14.reuse, 0x3, R15 ;  /* 0x000000030e9b7819 */ /* 0x040fe2000001020f */
[----:B------:R-:W-:Y:S01]  /*5270*/  IMAD.SHL.U32 R154, R14, 0x8, RZ ;  /* 0x000000080e9a7824 */ /* 0x000fe200078e00ff */
[----:B------:R-:W3:Y:S01]  /*5280*/  LDL.LU R158, [R1+0x8] ;  /* 0x00000800019e7983 */ /* 0x000ee20000300800 */
[----:B------:R-:W-:-:S04]  /*5290*/  FMUL R6, R6, R16 ;  /* 0x0000001006067220 */ /* 0x000fc80000400000 */
[----:B--2---:R-:W-:-:S05]  /*52a0*/  FFMA R6, R7, R2, R6 ;  /* 0x0000000207067223 */ /* 0x004fca0000000006 */
[----:B------:R-:W-:-:S05]  /*52b0*/  F2FP.BF16.F32.PACK_AB R6, RZ, R6 ;  /* 0x00000006ff06723e */ /* 0x000fca00000010ff */
[----:B------:R1:W-:Y:S01]  /*52c0*/  @P0 STG.E.U16 desc[UR36][R4.64+0x2], R6 ;  /* 0x0000020604000986 */ /* 0x0003e2000c101524 */
[----:B------:R-:W-:-:S04]  /*52d0*/  ISETP.GT.AND P0, PT, R17, 0x8, PT ;  /* 0x000000081100780c */ /* 0x000fc80003f04270 */
[----:B------:R-:W-:Y:S01]  /*52e0*/  ISETP.GT.AND P1, PT, R0, RZ, P0 ;  /* 0x000000ff0000720c */ /* 0x000fe20000724270 */
[----:B-1----:R-:W-:-:S04]  /*52f0*/  IMAD.WIDE.U32 R6, R3, R14, R154 ;  /* 0x0000000e03067225 */ /* 0x002fc800078e009a */
[----:B------:R-:W-:Y:S01]  /*5300*/  IMAD.IADD R156, R156, 0x1, R7 ;  /* 0x000000019c9c7824 */ /* 0x000fe200078e0207 */
[----:B------:R-:W-:-:S05]  /*5310*/  IADD3 R7, P2, R152, R6, RZ ;  /* 0x0000000698077210 */ /* 0x000fca0007f5e0ff */
[----:B------:R-:W-:Y:S01]  /*5320*/  IMAD.X R9, R156, 0x1, R21, P2 ;  /* 0x000000019c097824 */ /* 0x000fe200010e0615 */
[----:B------:R-:W-:-:S04]  /*5330*/  LEA R8, P2, R7, R12, 0x1 ;  /* 0x0000000c07087211 */ /* 0x000fc800078408ff */
[----:B------:R-:W-:-:S05]  /*5340*/  LEA.HI.X R9, R7, R13, R9, 0x1, P2 ;  /* 0x0000000d07097211 */ /* 0x000fca00010f0c09 */
[----:B------:R1:W2:Y:S01]  /*5350*/  @P1 LDG.E.LTC128B.U16 R23, desc[UR36][R8.64] ;  /* 0x0000002408171981 */ /* 0x0002a2000c1e1520 */
[----:B------:R-:W-:Y:S01]  /*5360*/  IADD3 R6, P2, R18, R6, RZ ;  /* 0x0000000612067210 */ /* 0x000fe20007f5e0ff */
[----:B------:R-:W-:Y:S01]  /*5370*/  BSSY B1, `(.L_x_32) ;  /* 0x0000016000017945 */ /* 0x000fe20003800000 */
[----:B------:R-:W-:-:S03]  /*5380*/  ISETP.GT.AND P4, PT, R0, 0x1, P0 ;  /* 0x000000010000780c */ /* 0x000fc60000784270 */
[----:B------:R-:W-:Y:S02]  /*5390*/  IMAD.X R7, R19, 0x1, R156, P2 ;  /* 0x0000000113077824 */ /* 0x000fe400010e069c */
[----:B------:R-:W-:Y:S02]  /*53a0*/  IMAD.U32 R156, RZ, RZ, UR9 ;  /* 0x00000009ff9c7e24 */ /* 0x000fe4000f8e00ff */
[----:B------:R-:W-:-:S04]  /*53b0*/  IMAD.WIDE.U32 R6, R22, UR43, R6 ;  /* 0x0000002b16067c25 */ /* 0x000fc8000f8e0006 */
[----:B------:R-:W-:Y:S01]  /*53c0*/  IMAD.IADD R7, R157, 0x1, R7 ;  /* 0x000000019d077824 */ /* 0x000fe200078e0207 */
[----:B-1----:R-:W-:-:S04]  /*53d0*/  LEA R8, P2, R6, R12, 0x1 ;  /* 0x0000000c06087211 */ /* 0x002fc800078408ff */
[----:B------:R-:W-:Y:S01]  /*53e0*/  LEA.HI.X R9, R6, R13, R7, 0x1, P2 ;  /* 0x0000000d06097211 */ /* 0x000fe200010f0c07 */
[----:B--2---:R-:W-:-:S04]  /*53f0*/  IMAD.U32 R6, R23, 0x10000, RZ ;  /* 0x0001000017067824 */ /* 0x004fc800078e00ff */
[----:B------:R-:W-:-:S04]  /*5400*/  FMUL R6, R6, R16 ;  /* 0x0000001006067220 */ /* 0x000fc80000400000 */
[----:B---3--:R-:W-:Y:S01]  /*5410*/  FFMA R7, R158, R2, R6 ;  /* 0x000000029e077223 */ /* 0x008fe20000000006 */
[----:B------:R-:W-:Y:S01]  /*5420*/  MOV R158, UR8 ;  /* 0x00000008009e7c02 */ /* 0x000fe20008000f00 */
[----:B------:R-:W-:-:S03]  /*5430*/  IMAD.U32 R6, RZ, RZ, UR8 ;  /* 0x00000008ff067e24 */ /* 0x000fc6000f8e00ff */
[----:B------:R-:W-:Y:S01]  /*5440*/  F2FP.BF16.F32.PACK_AB R7, RZ, R7 ;  /* 0x00000007ff07723e */ /* 0x000fe200000010ff */
[----:B------:R-:W-:Y:S01]  /*5450*/  IMAD.SHL.U32 R158, R158, 0x10, RZ ;  /* 0x000000109e9e7824 */ /* 0x000fe200078e00ff */
[----:B------:R-:W-:Y:S02]  /*5460*/  SHF.L.U64.HI R156, R6, 0x4, R156 ;  /* 0x00000004069c7819 */ /* 0x000fe4000001029c */
[----:B------:R-:W-:Y:S02]  /*5470*/  PRMT R159, R7, 0x7610, R159 ;  /* 0x00007610079f7816 */ /* 0x000fe4000000009f */
[----:B------:R-:W-:-:S05]  /*5480*/  IADD3 R6, P2, R158, R4, RZ ;  /* 0x000000049e067210 */ /* 0x000fca0007f5e0ff */
[----:B------:R-:W-:-:S05]  /*5490*/  IMAD.X R7, R156, 0x1, R5, P2 ;  /* 0x000000019c077824 */ /* 0x000fca00010e0605 */
[----:B------:R1:W-:Y:S01]  /*54a0*/  @P1 STG.E.U16 desc[UR36][R6.64], R159 ;  /* 0x0000009f06001986 */ /* 0x0003e2000c101524 */
[----:B------:R-:W-:Y:S05]  /*54b0*/  @!P4 BRA `(.L_x_33) ;  /* 0x000000000004c947 */ /* 0x000fea0003800000 */
[----:B------:R2:W5:Y:S02]  /*54c0*/  LDG.E.LTC128B.U16 R23, desc[UR36][R8.64+0x2] ;  /* 0x0000022408177981 */ /* 0x000564000c1e1520 */
.L_x_33:
[----:B------:R-:W-:Y:S05]  /*54d0*/  BSYNC B1 ;  /* 0x0000000000017941 */ /* 0x000fea0003800000 */
.L_x_32:
[----:B------:R-:W3:Y:S01]  /*54e0*/  LDL.LU R161, [R1+0xc] ;  /* 0x00000c0001a17983 */ /* 0x000ee20000300800 */
[----:B-1---5:R-:W-:Y:S01]  /*54f0*/  IMAD.U32 R159, R23, 0x10000, RZ ;  /* 0x00010000179f7824 */ /* 0x022fe200078e00ff */
[----:B------:R-:W-:Y:S01]  /*5500*/  ISETP.GT.AND P1, PT, R0, 0x8, P3 ;  /* 0x000000080000780c */ /* 0x000fe20001f24270 */
[----:B------:R-:W-:Y:S02]  /*5510*/  BSSY B1, `(.L_x_34) ;  /* 0x0000007000017945 */ /* 0x000fe40003800000 */
[----:B------:R-:W-:-:S04]  /*5520*/  FMUL R159, R159, R16 ;  /* 0x000000109f9f7220 */ /* 0x000fc80000400000 */
[----:B---3--:R-:W-:-:S05]  /*5530*/  FFMA R159, R161, R2, R159 ;  /* 0x00000002a19f7223 */ /* 0x008fca000000009f */
[----:B------:R-:W-:-:S05]  /*5540*/  F2FP.BF16.F32.PACK_AB R159, RZ, R159 ;  /* 0x0000009fff9f723e */ /* 0x000fca00000010ff */
[----:B------:R1:W-:Y:S01]  /*5550*/  @P4 STG.E.U16 desc[UR36][R6.64+0x2], R159 ;  /* 0x0000029f06004986 */ /* 0x0003e2000c101524 */
[----:B------:R-:W-:Y:S05]  /*5560*/  @!P1 BRA `(.L_x_35) ;  /* 0x0000000000049947 */ /* 0x000fea0003800000 */
[----:B------:R3:W5:Y:S02]  /*5570*/  LDG.E.LTC128B.U16 R23, desc[UR36][R10.64+0x10] ;  /* 0x000010240a177981 */ /* 0x000764000c1e1520 */
.L_x_35:
[----:B------:R-:W-:Y:S05]  /*5580*/  BSYNC B1 ;  /* 0x0000000000017941 */ /* 0x000fea0003800000 */
.L_x_34:
[----:B------:R-:W4:Y:S01]  /*5590*/  LDL.LU R161, [R1+0x10] ;  /* 0x0000100001a17983 */ /* 0x000f220000300800 */
[----:B-1---5:R-:W-:Y:S01]  /*55a0*/  IMAD.U32 R159, R23, 0x10000, RZ ;  /* 0x00010000179f7824 */ /* 0x022fe200078e00ff */
[----:B------:R-:W-:Y:S01]  /*55b0*/  ISETP.GT.AND P2, PT, R0, 0x9, P3 ;  /* 0x000000090000780c */ /* 0x000fe20001f44270 */
[----:B------:R-:W-:Y:S02]  /*55c0*/  BSSY B1, `(.L_x_36) ;  /* 0x0000007000017945 */ /* 0x000fe40003800000 */
[----:B------:R-:W-:-:S04]  /*55d0*/  FMUL R159, R159, R16 ;  /* 0x000000109f9f7220 */ /* 0x000fc80000400000 */
[----:B----4-:R-:W-:-:S05]  /*55e0*/  FFMA R159, R161, R2, R159 ;  /* 0x00000002a19f7223 */ /* 0x010fca000000009f */
[----:B------:R-:W-:-:S05]  /*55f0*/  F2FP.BF16.F32.PACK_AB R159, RZ, R159 ;  /* 0x0000009fff9f723e */ /* 0x000fca00000010ff */
[----:B------:R1:W-:Y:S01]  /*5600*/  @P1 STG.E.U16 desc[UR36][R4.64+0x10], R159 ;  /* 0x0000109f04001986 */ /* 0x0003e2000c101524 */
[----:B------:R-:W-:Y:S05]  /*5610*/  @!P2 BRA `(.L_x_37) ;  /* 0x000000000004a947 */ /* 0x000fea0003800000 */
[----:B------:R4:W5:Y:S02]  /*5620*/  LDG.E.LTC128B.U16 R23, desc[UR36][R10.64+0x12] ;  /* 0x000012240a177981 */ /* 0x000964000c1e1520 */
.L_x_37:
[----:B------:R-:W-:Y:S05]  /*5630*/  BSYNC B1 ;  /* 0x0000000000017941 */ /* 0x000fea0003800000 */
.L_x_36:
[----:B------:R-:W2:Y:S01]  /*5640*/  LDL.LU R161, [R1+0x14] ;  /* 0x0000140001a17983 */ /* 0x000ea20000300800 */
[----:B-1---5:R-:W-:Y:S01]  /*5650*/  IMAD.U32 R159, R23, 0x10000, RZ ;  /* 0x00010000179f7824 */ /* 0x022fe200078e00ff */
[----:B------:R-:W-:Y:S01]  /*5660*/  ISETP.GT.AND P1, PT, R0, 0x8, P0 ;  /* 0x000000080000780c */ /* 0x000fe20000724270 */
[----:B------:R-:W-:Y:S02]  /*5670*/  BSSY B1, `(.L_x_38) ;  /* 0x0000007000017945 */ /* 0x000fe40003800000 */
[----:B------:R-:W-:-:S04]  /*5680*/  FMUL R159, R159, R16 ;  /* 0x000000109f9f7220 */ /* 0x000fc80000400000 */
[----:B--2---:R-:W-:-:S05]  /*5690*/  FFMA R159, R161, R2, R159 ;  /* 0x00000002a19f7223 */ /* 0x004fca000000009f */
[----:B------:R-:W-:-:S05]  /*56a0*/  F2FP.BF16.F32.PACK_AB R159, RZ, R159 ;  /* 0x0000009fff9f723e */ /* 0x000fca00000010ff */
[----:B------:R1:W-:Y:S01]  /*56b0*/  @P2 STG.E.U16 desc[UR36][R4.64+0x12], R159 ;  /* 0x0000129f04002986 */ /* 0x0003e2000c101524 */
[----:B------:R-:W-:Y:S05]  /*56c0*/  @!P1 BRA `(.L_x_39) ;  /* 0x0000000000049947 */ /* 0x000fea0003800000 */
[----:B------:R2:W5:Y:S02]  /*56d0*/  LDG.E.LTC128B.U16 R23, desc[UR36][R8.64+0x10] ;  /* 0x0000102408177981 */ /* 0x000564000c1e1520 */
.L_x_39:
[----:B------:R-:W-:Y:S05]  /*56e0*/  BSYNC B1 ;  /* 0x0000000000017941 */ /* 0x000fea0003800000 */
.L_x_38:
[----:B------:R-:W3:Y:S01]  /*56f0*/  LDL.LU R161, [R1+0x18] ;  /* 0x0000180001a17983 */ /* 0x000ee20000300800 */
[----:B-1---5:R-:W-:Y:S01]  /*5700*/  SHF.L.U32 R159, R23, 0x10, RZ ;  /* 0x00000010179f7819 */ /* 0x022fe200000006ff */
[----:B------:R-:W-:Y:S01]  /*5710*/  BSSY B1, `(.L_x_40) ;  /* 0x0000008000017945 */ /* 0x000fe20003800000 */
[----:B------:R-:W-:-:S03]  /*5720*/  ISETP.GT.AND P2, PT, R0, 0x9, P0 ;  /* 0x000000090000780c */ /* 0x000fc60000744270 */
[----:B------:R-:W-:-:S04]  /*5730*/  FMUL R159, R159, R16 ;  /* 0x000000109f9f7220 */ /* 0x000fc80000400000 */
[----:B---3--:R-:W-:-:S05]  /*5740*/  FFMA R159, R161, R2, R159 ;  /* 0x00000002a19f7223 */ /* 0x008fca000000009f */
[----:B------:R-:W-:-:S05]  /*5750*/  F2FP.BF16.F32.PACK_AB R159, RZ, R159 ;  /* 0x0000009fff9f723e */ /* 0x000fca00000010ff */
[----:B------:R1:W-:Y:S01]  /*5760*/  @P1 STG.E.U16 desc[UR36][R6.64+0x10], R159 ;  /* 0x0000109f06001986 */ /* 0x0003e2000c101524 */
[----:B------:R-:W-:Y:S05]  /*5770*/  @!P2 BRA `(.L_x_41) ;  /* 0x000000000004a947 */ /* 0x000fea0003800000 */
[----:B------:R3:W5:Y:S02]  /*5780*/  LDG.E.LTC128B.U16 R23, desc[UR36][R8.64+0x12] ;  /* 0x0000122408177981 */ /* 0x000764000c1e1520 */
.L_x_41:
[----:B------:R-:W-:Y:S05]  /*5790*/  BSYNC B1 ;  /* 0x0000000000017941 */ /* 0x000fea0003800000 */
.L_x_40:
        /* <DEDUP_REMOVED lines=10> */
.L_x_43:
[----:B------:R-:W-:Y:S05]  /*5840*/  BSYNC B1 ;  /* 0x0000000000017941 */ /* 0x000fea0003800000 */
.L_x_42:
        /* <DEDUP_REMOVED lines=10> */
.L_x_45:
[----:B------:R-:W-:Y:S05]  /*58f0*/  BSYNC B1 ;  /* 0x0000000000017941 */ /* 0x000fea0003800000 */
.L_x_44:
        /* <DEDUP_REMOVED lines=10> */
.L_x_47:
[----:B------:R-:W-:Y:S05]  /*59a0*/  BSYNC B1 ;  /* 0x0000000000017941 */ /* 0x000fea0003800000 */
.L_x_46:
        /* <DEDUP_REMOVED lines=10> */
.L_x_49:
[----:B------:R-:W-:Y:S05]  /*5a50*/  BSYNC B1 ;  /* 0x0000000000017941 */ /* 0x000fea0003800000 */
.L_x_48:
        /* <DEDUP_REMOVED lines=10> */
.L_x_51:
[----:B------:R-:W-:Y:S05]  /*5b00*/  BSYNC B1 ;  /* 0x0000000000017941 */ /* 0x000fea0003800000 */
.L_x_50:
        /* <DEDUP_REMOVED lines=10> */
.L_x_53:
[----:B------:R-:W-:Y:S05]  /*5bb0*/  BSYNC B1 ;  /* 0x0000000000017941 */ /* 0x000fea0003800000 */
.L_x_52:
        /* <DEDUP_REMOVED lines=10> */
.L_x_55:
[----:B------:R-:W-:Y:S05]  /*5c60*/  BSYNC B1 ;  /* 0x0000000000017941 */ /* 0x000fea0003800000 */
.L_x_54:
        /* <DEDUP_REMOVED lines=10> */
.L_x_57:
[----:B------:R-:W-:Y:S05]  /*5d10*/  BSYNC B1 ;  /* 0x0000000000017941 */ /* 0x000fea0003800000 */
.L_x_56:
        /* <DEDUP_REMOVED lines=10> */
.L_x_59:
[----:B------:R-:W-:Y:S05]  /*5dc0*/  BSYNC B1 ;  /* 0x0000000000017941 */ /* 0x000fea0003800000 */
.L_x_58:
        /* <DEDUP_REMOVED lines=10> */
.L_x_61:
[----:B------:R-:W-:Y:S05]  /*5e70*/  BSYNC B1 ;  /* 0x0000000000017941 */ /* 0x000fea0003800000 */
.L_x_60:
        /* <DEDUP_REMOVED lines=10> */
.L_x_63:
[----:B------:R-:W-:Y:S05]  /*5f20*/  BSYNC B1 ;  /* 0x0000000000017941 */ /* 0x000fea0003800000 */
.L_x_62:
        /* <DEDUP_REMOVED lines=10> */
.L_x_65:
[----:B------:R-:W-:Y:S05]  /*5fd0*/  BSYNC B1 ;  /* 0x0000000000017941 */ /* 0x000fea0003800000 */
.L_x_64:
        /* <DEDUP_REMOVED lines=10> */
.L_x_67:
[----:B------:R-:W-:Y:S05]  /*6080*/  BSYNC B1 ;  /* 0x0000000000017941 */ /* 0x000fea0003800000 */
.L_x_66:
        /* <DEDUP_REMOVED lines=10> */
.L_x_69:
[----:B------:R-:W-:Y:S05]  /*6130*/  BSYNC B1 ;  /* 0x0000000000017941 */ /* 0x000fea0003800000 */
.L_x_68:
        /* <DEDUP_REMOVED lines=10> */
.L_x_71:
[----:B------:R-:W-:Y:S05]  /*61e0*/  BSYNC B1 ;  /* 0x0000000000017941 */ /* 0x000fea0003800000 */
.L_x_70:
        /* <DEDUP_REMOVED lines=10> */
.L_x_73:
[----:B------:R-:W-:Y:S05]  /*6290*/  BSYNC B1 ;  /* 0x0000000000017941 */ /* 0x000fea0003800000 */
.L_x_72:
        /* <DEDUP_REMOVED lines=10> */
.L_x_75:
[----:B------:R-:W-:Y:S05]  /*6340*/  BSYNC B1 ;  /* 0x0000000000017941 */ /* 0x000fea0003800000 */
.L_x_74:
        /* <DEDUP_REMOVED lines=10> */
.L_x_77:
[----:B------:R-:W-:Y:S05]  /*63f0*/  BSYNC B1 ;  /* 0x0000000000017941 */ /* 0x000fea0003800000 */
.L_x_76:
        /* <DEDUP_REMOVED lines=10> */
.L_x_79:
[----:B------:R-:W-:Y:S05]  /*64a0*/  BSYNC B1 ;  /* 0x0000000000017941 */ /* 0x000fea0003800000 */
.L_x_78:
        /* <DEDUP_REMOVED lines=10> */
.L_x_81:
[----:B------:R-:W-:Y:S05]  /*6550*/  BSYNC B1 ;  /* 0x0000000000017941 */ /* 0x000fea0003800000 */
.L_x_80:
        /* <DEDUP_REMOVED lines=10> */
.L_x_83:
[----:B------:R-:W-:Y:S05]  /*6600*/  BSYNC B1 ;  /* 0x0000000000017941 */ /* 0x000fea0003800000 */
.L_x_82:
        /* <DEDUP_REMOVED lines=10> */
.L_x_85:
[----:B------:R-:W-:Y:S05]  /*66b0*/  BSYNC B1 ;  /* 0x0000000000017941 */ /* 0x000fea0003800000 */
.L_x_84:
        /* <DEDUP_REMOVED lines=10> */
.L_x_87:
[----:B------:R-:W-:Y:S05]  /*6760*/  BSYNC B1 ;  /* 0x0000000000017941 */ /* 0x000fea0003800000 */
.L_x_86:
        /* <DEDUP_REMOVED lines=10> */
.L_x_89:
[----:B------:R-:W-:Y:S05]  /*6810*/  BSYNC B1 ;  /* 0x0000000000017941 */ /* 0x000fea0003800000 */
.L_x_88:
        /* <DEDUP_REMOVED lines=10> */
.L_x_91:
[----:B------:R-:W-:Y:S05]  /*68c0*/  BSYNC B1 ;  /* 0x0000000000017941 */ /* 0x000fea0003800000 */
.L_x_90:
        /* <DEDUP_REMOVED lines=10> */
.L_x_93:
[----:B------:R-:W-:Y:S05]  /*6970*/  BSYNC B1 ;  /* 0x0000000000017941 */ /* 0x000fea0003800000 */
.L_x_92:
        /* <DEDUP_REMOVED lines=10> */
.L_x_95:
[----:B------:R-:W-:Y:S05]  /*6a20*/  BSYNC B1 ;  /* 0x0000000000017941 */ /* 0x000fea0003800000 */
.L_x_94:
        /* <DEDUP_REMOVED lines=10> */
.L_x_97:
[----:B------:R-:W-:Y:S05]  /*6ad0*/  BSYNC B1 ;  /* 0x0000000000017941 */ /* 0x000fea0003800000 */
.L_x_96:
        /* <DEDUP_REMOVED lines=10> */
.L_x_99:
[----:B------:R-:W-:Y:S05]  /*6b80*/  BSYNC B1 ;  /* 0x0000000000017941 */ /* 0x000fea0003800000 */
.L_x_98:
        /* <DEDUP_REMOVED lines=10> */
.L_x_101:
[----:B------:R-:W-:Y:S05]  /*6c30*/  BSYNC B1 ;  /* 0x0000000000017941 */ /* 0x000fea0003800000 */
.L_x_100:
        /* <DEDUP_REMOVED lines=10> */
.L_x_103:
[----:B------:R-:W-:Y:S05]  /*6ce0*/  BSYNC B1 ;  /* 0x0000000000017941 */ /* 0x000fea0003800000 */
.L_x_102:
        /* <DEDUP_REMOVED lines=10> */
.L_x_105:
[----:B------:R-:W-:Y:S05]  /*6d90*/  BSYNC B1 ;  /* 0x0000000000017941 */ /* 0x000fea0003800000 */
.L_x_104:
        /* <DEDUP_REMOVED lines=10> */
.L_x_107:
[----:B------:R-:W-:Y:S05]  /*6e40*/  BSYNC B1 ;  /* 0x0000000000017941 */ /* 0x000fea0003800000 */
.L_x_106:
        /* <DEDUP_REMOVED lines=10> */
.L_x_109:
[----:B------:R-:W-:Y:S05]  /*6ef0*/  BSYNC B1 ;  /* 0x0000000000017941 */ /* 0x000fea0003800000 */
.L_x_108:
        /* <DEDUP_REMOVED lines=10> */
.L_x_111:
[----:B------:R-:W-:Y:S05]  /*6fa0*/  BSYNC B1 ;  /* 0x0000000000017941 */ /* 0x000fea0003800000 */
.L_x_110:
        /* <DEDUP_REMOVED lines=10> */
.L_x_113:
[----:B------:R-:W-:Y:S05]  /*7050*/  BSYNC B1 ;  /* 0x0000000000017941 */ /* 0x000fea0003800000 */
.L_x_112:
        /* <DEDUP_REMOVED lines=10> */
.L_x_115:
[----:B------:R-:W-:Y:S05]  /*7100*/  BSYNC B1 ;  /* 0x0000000000017941 */ /* 0x000fea0003800000 */
.L_x_114:
        /* <DEDUP_REMOVED lines=10> */
.L_x_117:
[----:B------:R-:W-:Y:S05]  /*71b0*/  BSYNC B1 ;  /* 0x0000000000017941 */ /* 0x000fea0003800000 */
.L_x_116:
        /* <DEDUP_REMOVED lines=10> */
.L_x_119:
[----:B------:R-:W-:Y:S05]  /*7260*/  BSYNC B1 ;  /* 0x0000000000017941 */ /* 0x000fea0003800000 */
.L_x_118:
        /* <DEDUP_REMOVED lines=10> */
.L_x_121:
[----:B------:R-:W-:Y:S05]  /*7310*/  BSYNC B1 ;  /* 0x0000000000017941 */ /* 0x000fea0003800000 */
.L_x_120:
        /* <DEDUP_REMOVED lines=10> */
.L_x_123:
[----:B------:R-:W-:Y:S05]  /*73c0*/  BSYNC B1 ;  /* 0x0000000000017941 */ /* 0x000fea0003800000 */
.L_x_122:
        /* <DEDUP_REMOVED lines=10> */
.L_x_125:
[----:B------:R-:W-:Y:S05]  /*7470*/  BSYNC B1 ;  /* 0x0000000000017941 */ /* 0x000fea0003800000 */
.L_x_124:
        /* <DEDUP_REMOVED lines=10> */
.L_x_127:
[----:B------:R-:W-:Y:S05]  /*7520*/  BSYNC B1 ;  /* 0x0000000000017941 */ /* 0x000fea0003800000 */
.L_x_126:
        /* <DEDUP_REMOVED lines=10> */
.L_x_129:
[----:B------:R-:W-:Y:S05]  /*75d0*/  BSYNC B1 ;  /* 0x0000000000017941 */ /* 0x000fea0003800000 */
.L_x_128:
        /* <DEDUP_REMOVED lines=10> */
.L_x_131:
[----:B------:R-:W-:Y:S05]  /*7680*/  BSYNC B1 ;  /* 0x0000000000017941 */ /* 0x000fea0003800000 */
.L_x_130:
        /* <DEDUP_REMOVED lines=10> */
.L_x_133:
[----:B------:R-:W-:Y:S05]  /*7730*/  BSYNC B1 ;  /* 0x0000000000017941 */ /* 0x000fea0003800000 */
.L_x_132:
        /* <DEDUP_REMOVED lines=10> */
.L_x_135:
[----:B------:R-:W-:Y:S05]  /*77e0*/  BSYNC B1 ;  /* 0x0000000000017941 */ /* 0x000fea0003800000 */
.L_x_134:
        /* <DEDUP_REMOVED lines=10> */
.L_x_137:
[----:B------:R-:W-:Y:S05]  /*7890*/  BSYNC B1 ;  /* 0x0000000000017941 */ /* 0x000fea0003800000 */
.L_x_136:
        /* <DEDUP_REMOVED lines=10> */
.L_x_139:
[----:B------:R-:W-:Y:S05]  /*7940*/  BSYNC B1 ;  /* 0x0000000000017941 */ /* 0x000fea0003800000 */
.L_x_138:
        /* <DEDUP_REMOVED lines=10> */
.L_x_141:
[----:B------:R-:W-:Y:S05]  /*79f0*/  BSYNC B1 ;  /* 0x0000000000017941 */ /* 0x000fea0003800000 */
.L_x_140:
        /* <DEDUP_REMOVED lines=10> */
.L_x_143:
[----:B------:R-:W-:Y:S05]  /*7aa0*/  BSYNC B1 ;  /* 0x0000000000017941 */ /* 0x000fea0003800000 */
.L_x_142:
        /* <DEDUP_REMOVED lines=10> */
.L_x_145:
[----:B------:R-:W-:Y:S05]  /*7b50*/  BSYNC B1 ;  /* 0x0000000000017941 */ /* 0x000fea0003800000 */
.L_x_144:
        /* <DEDUP_REMOVED lines=10> */
.L_x_147:
[----:B------:R-:W-:Y:S05]  /*7c00*/  BSYNC B1 ;  /* 0x0000000000017941 */ /* 0x000fea0003800000 */
.L_x_146:
        /* <DEDUP_REMOVED lines=10> */
.L_x_149:
[----:B------:R-:W-:Y:S05]  /*7cb0*/  BSYNC B1 ;  /* 0x0000000000017941 */ /* 0x000fea0003800000 */
.L_x_148:
        /* <DEDUP_REMOVED lines=10> */
.L_x_151:
[----:B------:R-:W-:Y:S05]  /*7d60*/  BSYNC B1 ;  /* 0x0000000000017941 */ /* 0x000fea0003800000 */
.L_x_150:
        /* <DEDUP_REMOVED lines=10> */
.L_x_153:
[----:B------:R-:W-:Y:S05]  /*7e10*/  BSYNC B1 ;  /* 0x0000000000017941 */ /* 0x000fea0003800000 */
.L_x_152:
        /* <DEDUP_REMOVED lines=10> */
.L_x_155:
[----:B------:R-:W-:Y:S05]  /*7ec0*/  BSYNC B1 ;  /* 0x0000000000017941 */ /* 0x000fea0003800000 */
.L_x_154:
        /* <DEDUP_REMOVED lines=10> */
.L_x_157:
[----:B------:R-:W-:Y:S05]  /*7f70*/  BSYNC B1 ;  /* 0x0000000000017941 */ /* 0x000fea0003800000 */
.L_x_156:
        /* <DEDUP_REMOVED lines=10> */
.L_x_159:
[----:B------:R-:W-:Y:S05]  /*8020*/  BSYNC B1 ;  /* 0x0000000000017941 */ /* 0x000fea0003800000 */
.L_x_158:
        /* <DEDUP_REMOVED lines=10> */
.L_x_161:
[----:B------:R-:W-:Y:S05]  /*80d0*/  BSYNC B1 ;  /* 0x0000000000017941 */ /* 0x000fea0003800000 */
.L_x_160:
        /* <DEDUP_REMOVED lines=10> */
.L_x_163:
[----:B------:R-:W-:Y:S05]  /*8180*/  BSYNC B1 ;  /* 0x0000000000017941 */ /* 0x000fea0003800000 */
.L_x_162:
        /* <DEDUP_REMOVED lines=10> */
.L_x_165:
[----:B------:R-:W-:Y:S05]  /*8230*/  BSYNC B1 ;  /* 0x0000000000017941 */ /* 0x000fea0003800000 */
.L_x_164:
        /* <DEDUP_REMOVED lines=10> */
.L_x_167:
[----:B------:R-:W-:Y:S05]  /*82e0*/  BSYNC B1 ;  /* 0x0000000000017941 */ /* 0x000fea0003800000 */
.L_x_166:
        /* <DEDUP_REMOVED lines=10> */
.L_x_169:
[----:B------:R-:W-:Y:S05]  /*8390*/  BSYNC B1 ;  /* 0x0000000000017941 */ /* 0x000fea0003800000 */
.L_x_168:
        /* <DEDUP_REMOVED lines=10> */
.L_x_171:
[----:B------:R-:W-:Y:S05]  /*8440*/  BSYNC B1 ;  /* 0x0000000000017941 */ /* 0x000fea0003800000 */
.L_x_170:
        /* <DEDUP_REMOVED lines=10> */
.L_x_173:
[----:B------:R-:W-:Y:S05]  /*84f0*/  BSYNC B1 ;  /* 0x0000000000017941 */ /* 0x000fea0003800000 */
.L_x_172:
        /* <DEDUP_REMOVED lines=10> */
.L_x_175:
[----:B------:R-:W-:Y:S05]  /*85a0*/  BSYNC B1 ;  /* 0x0000000000017941 */ /* 0x000fea0003800000 */
.L_x_174:
        /* <DEDUP_REMOVED lines=10> */
.L_x_177:
[----:B------:R-:W-:Y:S05]  /*8650*/  BSYNC B1 ;  /* 0x0000000000017941 */ /* 0x000fea0003800000 */
.L_x_176:
        /* <DEDUP_REMOVED lines=10> */
.L_x_179:
[----:B------:R-:W-:Y:S05]  /*8700*/  BSYNC B1 ;  /* 0x0000000000017941 */ /* 0x000fea0003800000 */
.L_x_178:
        /* <DEDUP_REMOVED lines=10> */
.L_x_181:
[----:B------:R-:W-:Y:S05]  /*87b0*/  BSYNC B1 ;  /* 0x0000000000017941 */ /* 0x000fea0003800000 */
.L_x_180:
        /* <DEDUP_REMOVED lines=10> */
.L_x_183:
[----:B------:R-:W-:Y:S05]  /*8860*/  BSYNC B1 ;  /* 0x0000000000017941 */ /* 0x000fea0003800000 */
.L_x_182:
        /* <DEDUP_REMOVED lines=10> */
.L_x_185:
[----:B------:R-:W-:Y:S05]  /*8910*/  BSYNC B1 ;  /* 0x0000000000017941 */ /* 0x000fea0003800000 */
.L_x_184:
        /* <DEDUP_REMOVED lines=10> */
.L_x_187:
[----:B------:R-:W-:Y:S05]  /*89c0*/  BSYNC B1 ;  /* 0x0000000000017941 */ /* 0x000fea0003800000 */
.L_x_186:
        /* <DEDUP_REMOVED lines=10> */
.L_x_189:
[----:B------:R-:W-:Y:S05]  /*8a70*/  BSYNC B1 ;  /* 0x0000000000017941 */ /* 0x000fea0003800000 */
.L_x_188:
        /* <DEDUP_REMOVED lines=10> */
.L_x_191:
[----:B------:R-:W-:Y:S05]  /*8b20*/  BSYNC B1 ;  /* 0x0000000000017941 */ /* 0x000fea0003800000 */
.L_x_190:
        /* <DEDUP_REMOVED lines=10> */
.L_x_193:
[----:B------:R-:W-:Y:S05]  /*8bd0*/  BSYNC B1 ;  /* 0x0000000000017941 */ /* 0x000fea0003800000 */
.L_x_192:
        /* <DEDUP_REMOVED lines=10> */
.L_x_195:
[----:B------:R-:W-:Y:S05]  /*8c80*/  BSYNC B1 ;  /* 0x0000000000017941 */ /* 0x000fea0003800000 */
.L_x_194:
        /* <DEDUP_REMOVED lines=10> */
.L_x_197:
[----:B------:R-:W-:Y:S05]  /*8d30*/  BSYNC B1 ;  /* 0x0000000000017941 */ /* 0x000fea0003800000 */
.L_x_196:
        /* <DEDUP_REMOVED lines=10> */
.L_x_199:
[----:B------:R-:W-:Y:S05]  /*8de0*/  BSYNC B1 ;  /* 0x0000000000017941 */ /* 0x000fea0003800000 */
.L_x_198:
        /* <DEDUP_REMOVED lines=10> */
.L_x_201:
[----:B------:R-:W-:Y:S05]  /*8e90*/  BSYNC B1 ;  /* 0x0000000000017941 */ /* 0x000fea0003800000 */
.L_x_200:
        /* <DEDUP_REMOVED lines=10> */
.L_x_203:
[----:B------:R-:W-:Y:S05]  /*8f40*/  BSYNC B1 ;  /* 0x0000000000017941 */ /* 0x000fea0003800000 */
.L_x_202:
        /* <DEDUP_REMOVED lines=10> */
.L_x_205:
[----:B------:R-:W-:Y:S05]  /*8ff0*/  BSYNC B1 ;  /* 0x0000000000017941 */ /* 0x000fea0003800000 */
.L_x_204:
        /* <DEDUP_REMOVED lines=10> */
.L_x_207:
[----:B------:R-:W-:Y:S05]  /*90a0*/  BSYNC B1 ;  /* 0x0000000000017941 */ /* 0x000fea0003800000 */
.L_x_206:
        /* <DEDUP_REMOVED lines=10> */
.L_x_209:
[----:B------:R-:W-:Y:S05]  /*9150*/  BSYNC B1 ;  /* 0x0000000000017941 */ /* 0x000fea0003800000 */
.L_x_208:
        /* <DEDUP_REMOVED lines=10> */
.L_x_211:
[----:B------:R-:W-:Y:S05]  /*9200*/  BSYNC B1 ;  /* 0x0000000000017941 */ /* 0x000fea0003800000 */
.L_x_210:
        /* <DEDUP_REMOVED lines=10> */
.L_x_213:
[----:B------:R-:W-:Y:S05]  /*92b0*/  BSYNC B1 ;  /* 0x0000000000017941 */ /* 0x000fea0003800000 */
.L_x_212:
        /* <DEDUP_REMOVED lines=10> */
.L_x_215:
[----:B------:R-:W-:Y:S05]  /*9360*/  BSYNC B1 ;  /* 0x0000000000017941 */ /* 0x000fea0003800000 */
.L_x_214:
        /* <DEDUP_REMOVED lines=10> */
.L_x_217:
[----:B------:R-:W-:Y:S05]  /*9410*/  BSYNC B1 ;  /* 0x0000000000017941 */ /* 0x000fea0003800000 */
.L_x_216:
        /* <DEDUP_REMOVED lines=10> */
.L_x_219:
[----:B------:R-:W-:Y:S05]  /*94c0*/  BSYNC B1 ;  /* 0x0000000000017941 */ /* 0x000fea0003800000 */
.L_x_218:
        /* <DEDUP_REMOVED lines=10> */
.L_x_221:
[----:B------:R-:W-:Y:S05]  /*9570*/  BSYNC B1 ;  /* 0x0000000000017941 */ /* 0x000fea0003800000 */
.L_x_220:
        /* <DEDUP_REMOVED lines=10> */
.L_x_223:
[----:B------:R-:W-:Y:S05]  /*9620*/  BSYNC B1 ;  /* 0x0000000000017941 */ /* 0x000fea0003800000 */
.L_x_222:
        /* <DEDUP_REMOVED lines=10> */
.L_x_225:
[----:B------:R-:W-:Y:S05]  /*96d0*/  BSYNC B1 ;  /* 0x0000000000017941 */ /* 0x000fea0003800000 */
.L_x_224:
        /* <DEDUP_REMOVED lines=10> */
.L_x_227:
[----:B------:R-:W-:Y:S05]  /*9780*/  BSYNC B1 ;  /* 0x0000000000017941 */ /* 0x000fea0003800000 */
.L_x_226:
        /* <DEDUP_REMOVED lines=10> */
.L_x_229:
[----:B------:R-:W-:Y:S05]  /*9830*/  BSYNC B1 ;  /* 0x0000000000017941 */ /* 0x000fea0003800000 */
.L_x_228:
        /* <DEDUP_REMOVED lines=10> */
.L_x_231:
[----:B------:R-:W-:Y:S05]  /*98e0*/  BSYNC B1 ;  /* 0x0000000000017941 */ /* 0x000fea0003800000 */
.L_x_230:
        /* <DEDUP_REMOVED lines=10> */
.L_x_233:
[----:B------:R-:W-:Y:S05]  /*9990*/  BSYNC B1 ;  /* 0x0000000000017941 */ /* 0x000fea0003800000 */
.L_x_232:
        /* <DEDUP_REMOVED lines=10> */
.L_x_235:
[----:B------:R-:W-:Y:S05]  /*9a40*/  BSYNC B1 ;  /* 0x0000000000017941 */ /* 0x000fea0003800000 */
.L_x_234:
        /* <DEDUP_REMOVED lines=10> */
.L_x_237:
[----:B------:R-:W-:Y:S05]  /*9af0*/  BSYNC B1 ;  /* 0x0000000000017941 */ /* 0x000fea0003800000 */
.L_x_236:
        /* <DEDUP_REMOVED lines=10> */
.L_x_239:
[----:B------:R-:W-:Y:S05]  /*9ba0*/  BSYNC B1 ;  /* 0x0000000000017941 */ /* 0x000fea0003800000 */
.L_x_238:
        /* <DEDUP_REMOVED lines=10> */
.L_x_241:
[----:B------:R-:W-:Y:S05]  /*9c50*/  BSYNC B1 ;  /* 0x0000000000017941 */ /* 0x000fea0003800000 */
.L_x_240:
        /* <DEDUP_REMOVED lines=10> */
.L_x_243:
[----:B------:R-:W-:Y:S05]  /*9d00*/  BSYNC B1 ;  /* 0x0000000000017941 */ /* 0x000fea0003800000 */
.L_x_242:
        /* <DEDUP_REMOVED lines=10> */
.L_x_245:
[----:B------:R-:W-:Y:S05]  /*9db0*/  BSYNC B1 ;  /* 0x0000000000017941 */ /* 0x000fea0003800000 */
.L_x_244:
        /* <DEDUP_REMOVED lines=10> */
.L_x_247:
[----:B------:R-:W-:Y:S05]  /*9e60*/  BSYNC B1 ;  /* 0x0000000000017941 */ /* 0x000fea0003800000 */
.L_x_246:
        /* <DEDUP_REMOVED lines=10> */
.L_x_249:
[----:B------:R-:W-:Y:S05]  /*9f10*/  BSYNC B1 ;  /* 0x0000000000017941 */ /* 0x000fea0003800000 */
.L_x_248:
        /* <DEDUP_REMOVED lines=10> */
.L_x_251:
[----:B------:R-:W-:Y:S05]  /*9fc0*/  BSYNC B1 ;  /* 0x0000000000017941 */ /* 0x000fea0003800000 */
.L_x_250:
        /* <DEDUP_REMOVED lines=10> */
.L_x_253:
[----:B------:R-:W-:Y:S05]  /*a070*/  BSYNC B1 ;  /* 0x0000000000017941 */ /* 0x000fea0003800000 */
.L_x_252:
        /* <DEDUP_REMOVED lines=10> */
.L_x_255:
[----:B------:R-:W-:Y:S05]  /*a120*/  BSYNC B1 ;  /* 0x0000000000017941 */ /* 0x000fea0003800000 */
.L_x_254:
        /* <DEDUP_REMOVED lines=10> */
.L_x_257:
[----:B------:R-:W-:Y:S05]  /*a1d0*/  BSYNC B1 ;  /* 0x0000000000017941 */ /* 0x000fea0003800000 */
.L_x_256:
        /* <DEDUP_REMOVED lines=10> */
.L_x_259:
[----:B------:R-:W-:Y:S05]  /*a280*/  BSYNC B1 ;  /* 0x0000000000017941 */ /* 0x000fea0003800000 */
.L_x_258:
        /* <DEDUP_REMOVED lines=10> */
.L_x_261:
[----:B------:R-:W-:Y:S05]  /*a330*/  BSYNC B1 ;  /* 0x0000000000017941 */ /* 0x000fea0003800000 */
.L_x_260:
        /* <DEDUP_REMOVED lines=10> */
.L_x_263:
[----:B------:R-:W-:Y:S05]  /*a3e0*/  BSYNC B1 ;  /* 0x0000000000017941 */ /* 0x000fea0003800000 */
.L_x_262:
        /* <DEDUP_REMOVED lines=10> */
.L_x_265:
[----:B------:R-:W-:Y:S05]  /*a490*/  BSYNC B1 ;  /* 0x0000000000017941 */ /* 0x000fea0003800000 */
.L_x_264:
        /* <DEDUP_REMOVED lines=10> */
.L_x_267:
[----:B------:R-:W-:Y:S05]  /*a540*/  BSYNC B1 ;  /* 0x0000000000017941 */ /* 0x000fea0003800000 */
.L_x_266:
        /* <DEDUP_REMOVED lines=10> */
.L_x_269:
[----:B------:R-:W-:Y:S05]  /*a5f0*/  BSYNC B1 ;  /* 0x0000000000017941 */ /* 0x000fea0003800000 */
.L_x_268:
        /* <DEDUP_REMOVED lines=10> */
.L_x_271:
[----:B------:R-:W-:Y:S05]  /*a6a0*/  BSYNC B1 ;  /* 0x0000000000017941 */ /* 0x000fea0003800000 */
.L_x_270:
        /* <DEDUP_REMOVED lines=10> */
.L_x_273:
[----:B------:R-:W-:Y:S05]  /*a750*/  BSYNC B1 ;  /* 0x0000000000017941 */ /* 0x000fea0003800000 */
.L_x_272:
        /* <DEDUP_REMOVED lines=10> */
.L_x_275:
[----:B------:R-:W-:Y:S05]  /*a800*/  BSYNC B1 ;  /* 0x0000000000017941 */ /* 0x000fea0003800000 */
.L_x_274:
        /* <DEDUP_REMOVED lines=10> */
.L_x_277:
[----:B------:R-:W-:Y:S05]  /*a8b0*/  BSYNC B1 ;  /* 0x0000000000017941 */ /* 0x000fea0003800000 */
.L_x_276:
[----:B0-234-:R-:W2:Y:S01]  /*a8c0*/  LDL.LU R10, [R1+0x1f4] ;  /* 0x0001f400010a7983 */ /* 0x01dea20000300800 */
[----:B-----5:R-:W-:Y:S01]  /*a8d0*/  IMAD.U32 R11, R23, 0x10000, RZ ;  /* 0x00010000170b7824 */ /* 0x020fe200078e00ff */
        /* <DEDUP_REMOVED lines=8> */
.L_x_279:
[----:B------:R-:W-:Y:S05]  /*a960*/  BSYNC B1 ;  /* 0x0000000000017941 */ /* 0x000fea0003800000 */
.L_x_278:
[----:B------:R-:W3:Y:S01]  /*a970*/  LDL.LU R10, [R1+0x1f8] ;  /* 0x0001f800010a7983 */ /* 0x000ee20000300800 */
[----:B0----5:R-:W-:Y:S01]  /*a980*/  SHF.L.U32 R11, R23, 0x10, RZ ;  /* 0x00000010170b7819 */ /* 0x021fe200000006ff */
[----:B------:R-:W-:Y:S01]  /*a990*/  BSSY B1, `(.L_x_280) ;  /* 0x000000b000017945 */ /* 0x000fe20003800000 */
[----:B------:R-:W-:Y:S02]  /*a9a0*/  ISETP.GT.AND P1, PT, R0, 0xf9, P0 ;  /* 0x000000f90000780c */ /* 0x000fe40000724270 */
[----:B------:R-:W-:Y:S01]  /*a9b0*/  IADD3 R167, P0, R3, 0x80, RZ ;  /* 0x0000008003a77810 */ /* 0x000fe20007f1e0ff */
[----:B------:R-:W-:-:S04]  /*a9c0*/  FMUL R11, R11, R16 ;  /* 0x000000100b0b7220 */ /* 0x000fc80000400000 */
[----:B---3--:R-:W-:-:S05]  /*a9d0*/  FFMA R11, R10, R2, R11 ;  /* 0x000000020a0b7223 */ /* 0x008fca000000000b */
[----:B------:R-:W-:-:S04]  /*a9e0*/  F2FP.BF16.F32.PACK_AB R11, RZ, R11 ;  /* 0x0000000bff0b723e */ /* 0x000fc800000010ff */
[----:B------:R-:W-:Y:S01]  /*a9f0*/  PRMT R3, R11, 0x7610, R3 ;  /* 0x000076100b037816 */ /* 0x000fe20000000003 */
[----:B------:R-:W-:-:S04]  /*aa00*/  IMAD.X R11, RZ, RZ, UR7, P0 ;  /* 0x00000007ff0b7e24 */ /* 0x000fc800080e06ff */
[----:B------:R0:W-:Y:S01]  /*aa10*/  @P2 STG.E.U16 desc[UR36][R6.64+0x1f0], R3 ;  /* 0x0001f00306002986 */ /* 0x0001e2000c101524 */
[----:B------:R-:W-:Y:S05]  /*aa20*/  @!P1 BRA `(.L_x_281) ;  /* 0x0000000000049947 */ /* 0x000fea0003800000 */
[----:B------:R3:W5:Y:S02]  /*aa30*/  LDG.E.LTC128B.U16 R23, desc[UR36][R8.64+0x1f2] ;  /* 0x0001f22408177981 */ /* 0x000764000c1e1520 */
.L_x_281:
[----:B------:R-:W-:Y:S05]  /*aa40*/  BSYNC B1 ;  /* 0x0000000000017941 */ /* 0x000fea0003800000 */
.L_x_280:
[----:B------:R-:W4:Y:S01]  /*aa50*/  LDL.LU R10, [R1+0x1fc] ;  /* 0x0001fc00010a7983 */ /* 0x000f220000300800 */
[----:B0----5:R-:W-:Y:S01]  /*aa60*/  IMAD.U32 R3, R23, 0x10000, RZ ;  /* 0x0001000017037824 */ /* 0x021fe200078e00ff */
[----:B------:R-:W-:Y:S01]  /*aa70*/  ISETP.GT.AND P0, PT, R17, 0x80, PT ;  /* 0x000000801100780c */ /* 0x000fe20003f04270 */
[----:B--23--:R-:W-:Y:S02]  /*aa80*/  IMAD R8, R11, R14, RZ ;  /* 0x0000000e0b087224 */ /* 0x00cfe400078e02ff */
[----:B------:R-:W-:Y:S01]  /*aa90*/  FMUL R3, R3, R16 ;  /* 0x0000001003037220 */ /* 0x000fe20000400000 */
[----:B------:R-:W-:Y:S01]  /*aaa0*/  ISETP.GT.AND P4, PT, R0, RZ, P0 ;  /* 0x000000ff0000720c */ /* 0x000fe20000784270 */
[C---:B------:R-:W-:Y:S02]  /*aab0*/  IMAD R165, R167.reuse, R15, R8 ;  /* 0x0000000fa7a57224 */ /* 0x040fe400078e0208 */
[----:B------:R-:W-:-:S04]  /*aac0*/  IMAD.WIDE.U32 R8, R167, R14, R20 ;  /* 0x0000000ea7087225 */ /* 0x000fc800078e0014 */
[----:B------:R-:W-:Y:S02]  /*aad0*/  IMAD.IADD R9, R9, 0x1, R165 ;  /* 0x0000000109097824 */ /* 0x000fe400078e02a5 */
[----:B----4-:R-:W-:Y:S01]  /*aae0*/  FFMA R3, R10, R2, R3 ;  /* 0x000000020a037223 */ /* 0x010fe20000000003 */
[----:B------:R-:W-:-:S04]  /*aaf0*/  LEA R10, P2, R8, R12, 0x1 ;  /* 0x0000000c080a7211 */ /* 0x000fc800078408ff */
[----:B------:R-:W-:Y:S02]  /*ab00*/  F2FP.BF16.F32.PACK_AB R3, RZ, R3 ;  /* 0x00000003ff03723e */ /* 0x000fe400000010ff */
[--C-:B------:R-:W-:Y:S02]  /*ab10*/  LEA.HI.X R11, R8, R13, R9.reuse, 0x1, P2 ;  /* 0x0000000d080b7211 */ /* 0x100fe400010f0c09 */
[----:B------:R-:W-:-:S05]  /*ab20*/  PRMT R9, R3, 0x7610, R9 ;  /* 0x0000761003097816 */ /* 0x000fca0000000009 */
[----:B------:R0:W-:Y:S04]  /*ab30*/  @P1 STG.E.U16 desc[UR36][R6.64+0x1f2], R9 ;  /* 0x0001f20906001986 */ /* 0x0001e8000c101524 */
[----:B------:R-:W2:Y:S01]  /*ab40*/  @P4 LDG.E.LTC128B.U16 R23, desc[UR36][R10.64] ;  /* 0x000000240a174981 */ /* 0x000ea2000c1e1520 */
[----:B-1----:R-:W-:Y:S01]  /*ab50*/  IMAD.U32 R159, RZ, RZ, UR8 ;  /* 0x00000008ff9f7e24 */ /* 0x002fe2000f8e00ff */
[----:B------:R-:W-:Y:S01]  /*ab60*/  MOV R164, UR9 ;  /* 0x0000000900a47c02 */ /* 0x000fe20008000f00 */
[----:B------:R-:W-:Y:S01]  /*ab70*/  IMAD.U32 R161, RZ, RZ, UR8 ;  /* 0x00000008ffa17e24 */ /* 0x000fe2000f8e00ff */
[----:B------:R-:W-:Y:S01]  /*ab80*/  ISETP.GT.AND P2, PT, R0, 0x1, P0 ;  /* 0x000000010000780c */ /* 0x000fe20000744270 */
[----:B------:R-:W-:Y:S01]  /*ab90*/  IMAD.SHL.U32 R159, R159, 0x100, RZ ;  /* 0x000001009f9f7824 */ /* 0x000fe200078e00ff */
[----:B------:R-:W-:Y:S01]  /*aba0*/  BSSY B1, `(.L_x_282) ;  /* 0x0000011000017945 */ /* 0x000fe20003800000 */
[----:B0-----:R-:W-:Y:S01]  /*abb0*/  IMAD.WIDE.U32 R8, R167, R14, R18 ;  /* 0x0000000ea7087225 */ /* 0x001fe200078e0012 */
[----:B------:R-:W-:-:S03]  /*abc0*/  SHF.L.U64.HI R161, R161, 0x8, R164 ;  /* 0x00000008a1a17819 */ /* 0x000fc600000102a4 */
[----:B------:R-:W-:Y:S02]  /*abd0*/  IMAD.IADD R9, R165, 0x1, R9 ;  /* 0x00000001a5097824 */ /* 0x000fe400078e0209 */
[----:B------:R-:W-:Y:S01]  /*abe0*/  IMAD.WIDE.U32 R162, R22, UR43, R8 ;  /* 0x0000002b16a27c25 */ /* 0x000fe2000f8e0008 */
[----:B------:R-:W-:-:S03]  /*abf0*/  IADD3 R8, P1, R159, R4, RZ ;  /* 0x000000049f087210 */ /* 0x000fc60007f3e0ff */
[----:B------:R-:W-:Y:S01]  /*ac00*/  IMAD.IADD R7, R157, 0x1, R163 ;  /* 0x000000019d077824 */ /* 0x000fe200078e02a3 */
[----:B------:R-:W-:Y:S01]  /*ac10*/  LEA R6, P3, R162, R12, 0x1 ;  /* 0x0000000ca2067211 */ /* 0x000fe200078608ff */
[----:B------:R-:W-:-:S03]  /*ac20*/  IMAD.X R9, R161, 0x1, R5, P1 ;  /* 0x00000001a1097824 */ /* 0x000fc600008e0605 */
[----:B------:R-:W-:Y:S01]  /*ac30*/  LEA.HI.X R7, R162, R13, R7, 0x1, P3 ;  /* 0x0000000da2077211 */ /* 0x000fe200018f0c07 */
[----:B--2---:R-:W-:-:S04]  /*ac40*/  IMAD.U32 R3, R23, 0x10000, RZ ;  /* 0x0001000017037824 */ /* 0x004fc800078e00ff */
[----:B------:R-:W-:-:S04]  /*ac50*/  FMUL R3, R3, R16 ;  /* 0x0000001003037220 */ /* 0x000fc80000400000 */
[----:B------:R-:W-:-:S05]  /*ac60*/  FFMA R3, R24, R2, R3 ;  /* 0x0000000218037223 */ /* 0x000fca0000000003 */
[----:B------:R-:W-:-:S05]  /*ac70*/  F2FP.BF16.F32.PACK_AB R3, RZ, R3 ;  /* 0x00000003ff03723e */ /* 0x000fca00000010ff */
[----:B------:R0:W-:Y:S01]  /*ac80*/  @P4 STG.E.U16 desc[UR36][R8.64], R3 ;  /* 0x0000000308004986 */ /* 0x0001e2000c101524 */
[----:B------:R-:W-:Y:S05]  /*ac90*/  @!P2 BRA `(.L_x_283) ;  /* 0x000000000004a947 */ /* 0x000fea0003800000 */
[----:B------:R1:W5:Y:S02]  /*aca0*/  LDG.E.LTC128B.U16 R23, desc[UR36][R6.64+0x2] ;  /* 0x0000022406177981 */ /* 0x000364000c1e1520 */
.L_x_283:
[----:B------:R-:W-:Y:S05]  /*acb0*/  BSYNC B1 ;  /* 0x0000000000017941 */ /* 0x000fea0003800000 */
.L_x_282:
[----:B0----5:R-:W-:Y:S01]  /*acc0*/  IMAD.U32 R3, R23, 0x10000, RZ ;  /* 0x0001000017037824 */ /* 0x021fe200078e00ff */
[----:B------:R-:W-:Y:S01]  /*acd0*/  ISETP.GT.AND P1, PT, R17, 0x88, PT ;  /* 0x000000881100780c */ /* 0x000fe20003f24270 */
[----:B------:R-:W-:Y:S01]  /*ace0*/  IMAD.WIDE.U32 R14, R167, R14, R154 ;  /* 0x0000000ea70e7225 */ /* 0x000fe200078e009a */
[----:B------:R-:W-:Y:S03]  /*acf0*/  BSSY B1, `(.L_x_284) ;  /* 0x0000010000017945 */ /* 0x000fe60003800000 */
[----:B------:R-:W-:Y:S01]  /*ad00*/  FMUL R10, R3, R16 ;  /* 0x00000010030a7220 */ /* 0x000fe20000400000 */
[----:B------:R-:W-:Y:S01]  /*ad10*/  ISETP.GT.AND P3, PT, R0, RZ, P1 ;  /* 0x000000ff0000720c */ /* 0x000fe20000f64270 */
[----:B------:R-:W-:Y:S01]  /*ad20*/  IMAD.IADD R165, R165, 0x1, R15 ;  /* 0x00000001a5a57824 */ /* 0x000fe200078e020f */
[----:B------:R-:W-:Y:S01]  /*ad30*/  IADD3 R152, P4, R152, R14, RZ ;  /* 0x0000000e98987210 */ /* 0x000fe20007f9e0ff */
[----:B------:R-:W-:Y:S01]  /*ad40*/  FFMA R10, R25, R2, R10 ;  /* 0x00000002190a7223 */ /* 0x000fe2000000000a */
[----:B------:R-:W-:-:S03]  /*ad50*/  IADD3 R14, P5, R18, R14, RZ ;  /* 0x0000000e120e7210 */ /* 0x000fc60007fbe0ff */
[----:B------:R-:W-:Y:S01]  /*ad60*/  IMAD.X R20, R165, 0x1, R21, P4 ;  /* 0x00000001a5147824 */ /* 0x000fe200020e0615 */
[----:B------:R-:W-:Y:S02]  /*ad70*/  F2FP.BF16.F32.PACK_AB R3, RZ, R10 ;  /* 0x0000000aff03723e */ /* 0x000fe400000010ff */
[C---:B------:R-:W-:Y:S02]  /*ad80*/  LEA R10, P4, R152.reuse, R12, 0x1 ;  /* 0x0000000c980a7211 */ /* 0x040fe400078808ff */
[----:B------:R-:W-:Y:S02]  /*ad90*/  PRMT R17, R3, 0x7610, R17 ;  /* 0x0000761003117816 */ /* 0x000fe40000000011 */
[----:B------:R-:W-:Y:S02]  /*ada0*/  LEA.HI.X R11, R152, R13, R20, 0x1, P4 ;  /* 0x0000000d980b7211 */ /* 0x000fe400020f0c14 */
[----:B------:R-:W-:Y:S01]  /*adb0*/  PRMT R3, R23, 0x7610, R3 ;  /* 0x0000761017037816 */ /* 0x000fe20000000003 */
[----:B------:R0:W-:Y:S01]  /*adc0*/  @P2 STG.E.U16 desc[UR36][R8.64+0x2], R17 ;  /* 0x0000021108002986 */ /* 0x0001e2000c101524 */
[----:B------:R-:W-:Y:S05]  /*add0*/  @!P3 BRA `(.L_x_285) ;  /* 0x000000000004b947 */ /* 0x000fea0003800000 */
[----:B------:R2:W5:Y:S02]  /*ade0*/  LDG.E.LTC128B.U16 R3, desc[UR36][R10.64] ;  /* 0x000000240a037981 */ /* 0x000564000c1e1520 */
.L_x_285:
[----:B------:R-:W-:Y:S05]  /*adf0*/  BSYNC B1 ;  /* 0x0000000000017941 */ /* 0x000fea0003800000 */
.L_x_284:
[----:B--2--5:R-:W-:Y:S01]  /*ae00*/  IMAD.U32 R11, R3, 0x10000, RZ ;  /* 0x00010000030b7824 */ /* 0x024fe200078e00ff */
[----:B------:R-:W-:Y:S01]  /*ae10*/  IADD3.X R15, R19, R165, RZ, P5, !PT ;  /* 0x000000a5130f7210 */ /* 0x000fe20002ffe4ff */
[----:B------:R-:W-:Y:S01]  /*ae20*/  BSSY B1, `(.L_x_286) ;  /* 0x000000e000017945 */ /* 0x000fe20003800000 */
[----:B------:R-:W-:Y:S01]  /*ae30*/  IADD3 R10, P2, R8, R158, RZ ;  /* 0x0000009e080a7210 */ /* 0x000fe20007f5e0ff */
[----:B------:R-:W-:Y:S01]  /*ae40*/  FMUL R11, R11, R16 ;  /* 0x000000100b0b7220 */ /* 0x000fe20000400000 */
[----:B------:R-:W-:Y:S01]  /*ae50*/  ISETP.GT.AND P5, PT, R0, 0x1, P1 ;  /* 0x000000010000780c */ /* 0x000fe20000fa4270 */
[----:B------:R-:W-:-:S04]  /*ae60*/  IMAD.WIDE.U32 R22, R22, UR43, R14 ;  /* 0x0000002b16167c25 */ /* 0x000fc8000f8e000e */
[----:B------:R-:W-:Y:S01]  /*ae70*/  FFMA R11, R26, R2, R11 ;  /* 0x000000021a0b7223 */ /* 0x000fe2000000000b */
[----:B------:R-:W-:Y:S01]  /*ae80*/  IMAD.IADD R157, R157, 0x1, R23 ;  /* 0x000000019d9d7824 */ /* 0x000fe200078e0217 */
[----:B------:R-:W-:-:S03]  /*ae90*/  LEA R12, P4, R22, R12, 0x1 ;  /* 0x0000000c160c7211 */ /* 0x000fc600078808ff */
[----:B------:R-:W-:Y:S01]  /*aea0*/  F2FP.BF16.F32.PACK_AB R14, RZ, R11 ;  /* 0x0000000bff0e723e */ /* 0x000fe200000010ff */
[----:B------:R-:W-:Y:S01]  /*aeb0*/  IMAD.X R11, R9, 0x1, R156, P2 ;  /* 0x00000001090b7824 */ /* 0x000fe200010e069c */
[----:B------:R-:W-:-:S04]  /*aec0*/  LEA.HI.X R13, R22, R13, R157, 0x1, P4 ;  /* 0x0000000d160d7211 */ /* 0x000fc800020f0c9d */
[----:B------:R2:W-:Y:S01]  /*aed0*/  @P3 STG.E.U16 desc[UR36][R10.64], R14 ;  /* 0x0000000e0a003986 */ /* 0x0005e2000c101524 */
[----:B------:R-:W-:Y:S05]  /*aee0*/  @!P5 BRA `(.L_x_287) ;  /* 0x000000000004d947 */ /* 0x000fea0003800000 */
[----:B------:R3:W5:Y:S02]  /*aef0*/  LDG.E.LTC128B.U16 R3, desc[UR36][R12.64+0x2] ;  /* 0x000002240c037981 */ /* 0x000764000c1e1520 */
.L_x_287:
[----:B------:R-:W-:Y:S05]  /*af00*/  BSYNC B1 ;  /* 0x0000000000017941 */ /* 0x000fea0003800000 */
.L_x_286:
[----:B-----5:R-:W-:Y:S01]  /*af10*/  IMAD.U32 R15, R3, 0x10000, RZ ;  /* 0x00010000030f7824 */ /* 0x020fe200078e00ff */
[----:B------:R-:W-:Y:S01]  /*af20*/  ISETP.GT.AND P2, PT, R0, 0x8, P0 ;  /* 0x000000080000780c */ /* 0x000fe20000744270 */
[----:B------:R-:W-:Y:S02]  /*af30*/  BSSY B1, `(.L_x_288) ;  /* 0x0000007000017945 */ /* 0x000fe40003800000 */
[----:B--2---:R-:W-:-:S04]  /*af40*/  FMUL R14, R15, R16 ;  /* 0x000000100f0e7220 */ /* 0x004fc80000400000 */
[----:B------:R-:W-:-:S05]  /*af50*/  FFMA R14, R27, R2, R14 ;  /* 0x000000021b0e7223 */ /* 0x000fca000000000e */
[----:B------:R-:W-:-:S05]  /*af60*/  F2FP.BF16.F32.PACK_AB R14, RZ, R14 ;  /* 0x0000000eff0e723e */ /* 0x000fca00000010ff */
[----:B------:R2:W-:Y:S01]  /*af70*/  @P5 STG.E.U16 desc[UR36][R10.64+0x2], R14 ;  /* 0x0000020e0a005986 */ /* 0x0005e2000c101524 */
[----:B------:R-:W-:Y:S05]  /*af80*/  @!P2 BRA `(.L_x_289) ;  /* 0x000000000004a947 */ /* 0x000fea0003800000 */
[----:B------:R4:W5:Y:S02]  /*af90*/  LDG.E.LTC128B.U16 R3, desc[UR36][R6.64+0x10] ;  /* 0x0000102406037981 */ /* 0x000964000c1e1520 */
.L_x_289:
[----:B------:R-:W-:Y:S05]  /*afa0*/  BSYNC B1 ;  /* 0x0000000000017941 */ /* 0x000fea0003800000 */
.L_x_288:
[----:B--2--5:R-:W-:Y:S01]  /*afb0*/  IMAD.U32 R11, R3, 0x10000, RZ ;  /* 0x00010000030b7824 */ /* 0x024fe200078e00ff */
[----:B------:R-:W-:Y:S01]  /*afc0*/  ISETP.GT.AND P3, PT, R0, 0x9, P0 ;  /* 0x000000090000780c */ /* 0x000fe20000764270 */
[----:B------:R-:W-:Y:S02]  /*afd0*/  BSSY B1, `(.L_x_290) ;  /* 0x0000007000017945 */ /* 0x000fe40003800000 */
[----:B------:R-:W-:-:S04]  /*afe0*/  FMUL R11, R11, R16 ;  /* 0x000000100b0b7220 */ /* 0x000fc80000400000 */
[----:B------:R-:W-:-:S05]  /*aff0*/  FFMA R11, R28, R2, R11 ;  /* 0x000000021c0b7223 */ /* 0x000fca000000000b */
[----:B------:R-:W-:-:S05]  /*b000*/  F2FP.BF16.F32.PACK_AB R11, RZ, R11 ;  /* 0x0000000bff0b723e */ /* 0x000fca00000010ff */
[----:B------:R2:W-:Y:S01]  /*b010*/  @P2 STG.E.U16 desc[UR36][R8.64+0x10], R11 ;  /* 0x0000100b08002986 */ /* 0x0005e2000c101524 */
[----:B------:R-:W-:Y:S05]  /*b020*/  @!P3 BRA `(.L_x_291) ;  /* 0x000000000004b947 */ /* 0x000fea0003800000 */
[----:B------:R0:W5:Y:S02]  /*b030*/  LDG.E.LTC128B.U16 R3, desc[UR36][R6.64+0x12] ;  /* 0x0000122406037981 */ /* 0x000164000c1e1520 */
.L_x_291:
[----:B------:R-:W-:Y:S05]  /*b040*/  BSYNC B1 ;  /* 0x0000000000017941 */ /* 0x000fea0003800000 */
.L_x_290:
        /* <DEDUP_REMOVED lines=9> */
.L_x_293:
[----:B------:R-:W-:Y:S05]  /*b0e0*/  BSYNC B1 ;  /* 0x0000000000017941 */ /* 0x000fea0003800000 */
.L_x_292:
[----:B-----5:R-:W-:Y:S01]  /*b0f0*/  IMAD.U32 R11, R3, 0x10000, RZ ;  /* 0x00010000030b7824 */ /* 0x020fe200078e00ff */
[----:B--2---:R-:W-:Y:S01]  /*b100*/  IADD3 R10, P3, R158, R8, RZ ;  /* 0x000000089e0a7210 */ /* 0x004fe20007f7e0ff */
[----:B------:R-:W-:Y:S01]  /*b110*/  BSSY B1, `(.L_x_294) ;  /* 0x0000009000017945 */ /* 0x000fe20003800000 */
[----:B------:R-:W-:Y:S01]  /*b120*/  ISETP.GT.AND P2, PT, R0, 0x9, P1 ;  /* 0x000000090000780c */ /* 0x000fe20000f44270 */
[----:B------:R-:W-:-:S04]  /*b130*/  FMUL R11, R11, R16 ;  /* 0x000000100b0b7220 */ /* 0x000fc80000400000 */
[----:B------:R-:W-:-:S05]  /*b140*/  FFMA R11, R30, R2, R11 ;  /* 0x000000021e0b7223 */ /* 0x000fca000000000b */
[----:B------:R-:W-:Y:S01]  /*b150*/  F2FP.BF16.F32.PACK_AB R14, RZ, R11 ;  /* 0x0000000bff0e723e */ /* 0x000fe200000010ff */
[----:B------:R-:W-:-:S05]  /*b160*/  IMAD.X R11, R156, 0x1, R9, P3 ;  /* 0x000000019c0b7824 */ /* 0x000fca00018e0609 */
[----:B------:R2:W-:Y:S01]  /*b170*/  @P4 STG.E.U16 desc[UR36][R10.64+0x10], R14 ;  /* 0x0000100e0a004986 */ /* 0x0005e2000c101524 */
[----:B------:R-:W-:Y:S05]  /*b180*/  @!P2 BRA `(.L_x_295) ;  /* 0x000000000004a947 */ /* 0x000fea0003800000 */
[----:B------:R0:W5:Y:S02]  /*b190*/  LDG.E.LTC128B.U16 R3, desc[UR36][R12.64+0x12] ;  /* 0x000012240c037981 */ /* 0x000164000c1e1520 */
.L_x_295:
[----:B------:R-:W-:Y:S05]  /*b1a0*/  BSYNC B1 ;  /* 0x0000000000017941 */ /* 0x000fea0003800000 */
.L_x_294:
[----:B--2--5:R-:W-:Y:S01]  /*b1b0*/  SHF.L.U32 R11, R3, 0x10, RZ ;  /* 0x00000010030b7819 */ /* 0x024fe200000006ff */
[----:B------:R-:W-:Y:S01]  /*b1c0*/  BSSY B1, `(.L_x_296) ;  /* 0x000000a000017945 */ /* 0x000fe20003800000 */
[----:B------:R-:W-:Y:S02]  /*b1d0*/  IADD3 R158, P3, P4, R158, R4, R159 ;  /* 0x000000049e9e7210 */ /* 0x000fe40007c7e09f */
[----:B------:R-:W-:Y:S01]  /*b1e0*/  ISETP.GT.AND P5, PT, R0, 0x10, P0 ;  /* 0x000000100000780c */ /* 0x000fe200007a4270 */
[----:B------:R-:W-:Y:S01]  /*b1f0*/  FMUL R10, R11, R16 ;  /* 0x000000100b0a7220 */ /* 0x000fe20000400000 */
[----:B------:R-:W-:-:S03]  /*b200*/  IADD3.X R159, R156, R5, R161, P3, P4 ;  /* 0x000000059c9f7210 */ /* 0x000fc60001fe84a1 */
[----:B------:R-:W-:-:S05]  /*b210*/  FFMA R10, R31, R2, R10 ;  /* 0x000000021f0a7223 */ /* 0x000fca000000000a */
[----:B------:R-:W-:-:S05]  /*b220*/  F2FP.BF16.F32.PACK_AB R10, RZ, R10 ;  /* 0x0000000aff0a723e */ /* 0x000fca00000010ff */
[----:B------:R2:W-:Y:S01]  /*b230*/  @P2 STG.E.U16 desc[UR36][R158.64+0x12], R10 ;  /* 0x0000120a9e002986 */ /* 0x0005e2000c101524 */
[----:B------:R-:W-:Y:S05]  /*b240*/  @!P5 BRA `(.L_x_297) ;  /* 0x000000000004d947 */ /* 0x000fea0003800000 */
[----:B------:R0:W5:Y:S02]  /*b250*/  LDG.E.LTC128B.U16 R3, desc[UR36][R6.64+0x20] ;  /* 0x0000202406037981 */ /* 0x000164000c1e1520 */
.L_x_297:
[----:B------:R-:W-:Y:S05]  /*b260*/  BSYNC B1 ;  /* 0x0000000000017941 */ /* 0x000fea0003800000 */
.L_x_296:
[----:B-----5:R-:W-:Y:S01]  /*b270*/  IMAD.U32 R5, R3, 0x10000, RZ ;  /* 0x0001000003057824 */ /* 0x020fe200078e00ff */
        /* <DEDUP_REMOVED lines=8> */
.L_x_299:
[----:B------:R-:W-:Y:S05]  /*b300*/  BSYNC B1 ;  /* 0x0000000000017941 */ /* 0x000fea0003800000 */
.L_x_298:
[----:B0----5:R-:W-:Y:S01]  /*b310*/  IMAD.U32 R5, R3, 0x10000, RZ ;  /* 0x0001000003057824 */ /* 0x021fe200078e00ff */
        /* <DEDUP_REMOVED lines=8> */
.L_x_301:
[----:B------:R-:W-:Y:S05]  /*b3a0*/  BSYNC B1 ;  /* 0x0000000000017941 */ /* 0x000fea0003800000 */
.L_x_300:
[----:B-----5:R-:W-:Y:S01]  /*b3b0*/  IMAD.U32 R5, R3, 0x10000, RZ ;  /* 0x0001000003057824 */ /* 0x020fe200078e00ff */
[----:B------:R-:W-:Y:S01]  /*b3c0*/  ISETP.GT.AND P2, PT, R0, 0x11, P1 ;  /* 0x000000110000780c */ /* 0x000fe20000f44270 */
[----:B0-----:R-:W-:Y:S01]  /*b3d0*/  @P3 IMAD.MOV.U32 R4, RZ, RZ, R158 ;  /* 0x000000ffff043224 */ /* 0x001fe200078e009e */
[----:B------:R-:W-:Y:S01]  /*b3e0*/  BSSY B1, `(.L_x_302) ;  /* 0x0000009000017945 */ /* 0x000fe20003800000 */
[----:B------:R-:W-:-:S04]  /*b3f0*/  FMUL R5, R5, R16 ;  /* 0x0000001005057220 */ /* 0x000fc80000400000 */
[----:B------:R-:W-:-:S05]  /*b400*/  FFMA R5, R34, R2, R5 ;  /* 0x0000000222057223 */ /* 0x000fca0000000005 */
[----:B------:R-:W-:-:S04]  /*b410*/  F2FP.BF16.F32.PACK_AB R5, RZ, R5 ;  /* 0x00000005ff05723e */ /* 0x000fc800000010ff */
[----:B--2---:R-:W-:Y:S01]  /*b420*/  PRMT R10, R5, 0x7610, R10 ;  /* 0x00007610050a7816 */ /* 0x004fe2000000000a */
[----:B------:R-:W-:-:S05]  /*b430*/  @P3 IMAD.MOV.U32 R5, RZ, RZ, R159 ;  /* 0x000000ffff053224 */ /* 0x000fca00078e009f */
[----:B------:R0:W-:Y:S01]  /*b440*/  @P3 STG.E.U16 desc[UR36][R4.64+0x20], R10 ;  /* 0x0000200a04003986 */ /* 0x0001e2000c101524 */
[----:B------:R-:W-:Y:S05]  /*b450*/  @!P2 BRA `(.L_x_303) ;  /* 0x000000000004a947 */ /* 0x000fea0003800000 */
[----:B------:R2:W5:Y:S02]  /*b460*/  LDG.E.LTC128B.U16 R3, desc[UR36][R12.64+0x22] ;  /* 0x000022240c037981 */ /* 0x000564000c1e1520 */
.L_x_303:
[----:B------:R-:W-:Y:S05]  /*b470*/  BSYNC B1 ;  /* 0x0000000000017941 */ /* 0x000fea0003800000 */
.L_x_302:
[----:B0----5:R-:W-:Y:S01]  /*b480*/  IMAD.U32 R5, R3, 0x10000, RZ ;  /* 0x0001000003057824 */ /* 0x021fe200078e00ff */
[----:B------:R-:W-:Y:S01]  /*b490*/  ISETP.GT.AND P3, PT, R0, 0x18, P0 ;  /* 0x000000180000780c */ /* 0x000fe20000764270 */
[----:B------:R-:W-:Y:S02]  /*b4a0*/  BSSY B1, `(.L_x_304) ;  /* 0x000000a000017945 */ /* 0x000fe40003800000 */
[----:B------:R-:W-:Y:S01]  /*b4b0*/  FMUL R4, R5, R16 ;  /* 0x0000001005047220 */ /* 0x000fe20000400000 */
[----:B------:R-:W-:-:S03]  /*b4c0*/  @P2 MOV R5, R159 ;  /* 0x0000009f00052202 */ /* 0x000fc60000000f00 */
[----:B------:R-:W-:-:S05]  /*b4d0*/  FFMA R4, R35, R2, R4 ;  /* 0x0000000223047223 */ /* 0x000fca0000000004 */
[----:B------:R-:W-:-:S04]  /*b4e0*/  F2FP.BF16.F32.PACK_AB R4, RZ, R4 ;  /* 0x00000004ff04723e */ /* 0x000fc800000010ff */
[----:B------:R-:W-:Y:S01]  /*b4f0*/  PRMT R10, R4, 0x7610, R10 ;  /* 0x00007610040a7816 */ /* 0x000fe2000000000a */
[----:B------:R-:W-:-:S05]  /*b500*/  @P2 IMAD.MOV.U32 R4, RZ, RZ, R158 ;  /* 0x000000ffff042224 */ /* 0x000fca00078e009e */
[----:B------:R0:W-:Y:S01]  /*b510*/  @P2 STG.E.U16 desc[UR36][R4.64+0x22], R10 ;  /* 0x0000220a04002986 */ /* 0x0001e2000c101524 */
[----:B------:R-:W-:Y:S05]  /*b520*/  @!P3 BRA `(.L_x_305) ;  /* 0x000000000004b947 */ /* 0x000fea0003800000 */
[----:B------:R0:W5:Y:S02]  /*b530*/  LDG.E.LTC128B.U16 R3, desc[UR36][R6.64+0x30] ;  /* 0x0000302406037981 */ /* 0x000164000c1e1520 */
.L_x_305:
[----:B------:R-:W-:Y:S05]  /*b540*/  BSYNC B1 ;  /* 0x0000000000017941 */ /* 0x000fea0003800000 */
.L_x_304:
        /* <DEDUP_REMOVED lines=9> */
.L_x_307:
[----:B------:R-:W-:Y:S05]  /*b5e0*/  BSYNC B1 ;  /* 0x0000000000017941 */ /* 0x000fea0003800000 */
.L_x_306:
        /* <DEDUP_REMOVED lines=9> */
.L_x_309:
[----:B------:R-:W-:Y:S05]  /*b680*/  BSYNC B1 ;  /* 0x0000000000017941 */ /* 0x000fea0003800000 */
.L_x_308:
[----:B-----5:R-:W-:Y:S01]  /*b690*/  IMAD.U32 R5, R3, 0x10000, RZ ;  /* 0x0001000003057824 */ /* 0x020fe200078e00ff */
[----:B------:R-:W-:Y:S01]  /*b6a0*/  ISETP.GT.AND P2, PT, R0, 0x19, P1 ;  /* 0x000000190000780c */ /* 0x000fe20000f44270 */
[----:B0-----:R-:W-:Y:S01]  /*b6b0*/  @P3 IMAD.MOV.U32 R4, RZ, RZ, R158 ;  /* 0x000000ffff043224 */ /* 0x001fe200078e009e */
[----:B------:R-:W-:Y:S01]  /*b6c0*/  BSSY B1, `(.L_x_310) ;  /* 0x0000009000017945 */ /* 0x000fe20003800000 */
[----:B------:R-:W-:-:S04]  /*b6d0*/  FMUL R5, R5, R16 ;  /* 0x0000001005057220 */ /* 0x000fc80000400000 */
[----:B------:R-:W-:-:S05]  /*b6e0*/  FFMA R5, R38, R2, R5 ;  /* 0x0000000226057223 */ /* 0x000fca0000000005 */
[----:B------:R-:W-:-:S04]  /*b6f0*/  F2FP.BF16.F32.PACK_AB R5, RZ, R5 ;  /* 0x00000005ff05723e */ /* 0x000fc800000010ff */
[----:B------:R-:W-:Y:S01]  /*b700*/  PRMT R10, R5, 0x7610, R10 ;  /* 0x00007610050a7816 */ /* 0x000fe2000000000a */
[----:B------:R-:W-:-:S05]  /*b710*/  @P3 IMAD.MOV.U32 R5, RZ, RZ, R159 ;  /* 0x000000ffff053224 */ /* 0x000fca00078e009f */
[----:B------:R0:W-:Y:S01]  /*b720*/  @P3 STG.E.U16 desc[UR36][R4.64+0x30], R10 ;  /* 0x0000300a04003986 */ /* 0x0001e2000c101524 */
[----:B------:R-:W-:Y:S05]  /*b730*/  @!P2 BRA `(.L_x_311) ;  /* 0x000000000004a947 */ /* 0x000fea0003800000 */
[----:B------:R0:W5:Y:S02]  /*b740*/  LDG.E.LTC128B.U16 R3, desc[UR36][R12.64+0x32] ;  /* 0x000032240c037981 */ /* 0x000164000c1e1520 */
.L_x_311:
[----:B------:R-:W-:Y:S05]  /*b750*/  BSYNC B1 ;  /* 0x0000000000017941 */ /* 0x000fea0003800000 */
.L_x_310:
        /* <DEDUP_REMOVED lines=12> */
.L_x_313:
[----:B------:R-:W-:Y:S05]  /*b820*/  BSYNC B1 ;  /* 0x0000000000017941 */ /* 0x000fea0003800000 */
.L_x_312:
        /* <DEDUP_REMOVED lines=9> */
.L_x_315:
[----:B------:R-:W-:Y:S05]  /*b8c0*/  BSYNC B1 ;  /* 0x0000000000017941 */ /* 0x000fea0003800000 */
.L_x_314:
        /* <DEDUP_REMOVED lines=9> */
.L_x_317:
[----:B------:R-:W-:Y:S05]  /*b960*/  BSYNC B1 ;  /* 0x0000000000017941 */ /* 0x000fea0003800000 */
.L_x_316:
        /* <DEDUP_REMOVED lines=12> */
.L_x_319:
[----:B------:R-:W-:Y:S05]  /*ba30*/  BSYNC B1 ;  /* 0x0000000000017941 */ /* 0x000fea0003800000 */
.L_x_318:
        /* <DEDUP_REMOVED lines=12> */
.L_x_321:
[----:B------:R-:W-:Y:S05]  /*bb00*/  BSYNC B1 ;  /* 0x0000000000017941 */ /* 0x000fea0003800000 */
.L_x_320:
        /* <DEDUP_REMOVED lines=9> */
.L_x_323:
[----:B------:R-:W-:Y:S05]  /*bba0*/  BSYNC B1 ;  /* 0x0000000000017941 */ /* 0x000fea0003800000 */
.L_x_322:
        /* <DEDUP_REMOVED lines=9> */
.L_x_325:
[----:B------:R-:W-:Y:S05]  /*bc40*/  BSYNC B1 ;  /* 0x0000000000017941 */ /* 0x000fea0003800000 */
.L_x_324:
        /* <DEDUP_REMOVED lines=12> */
.L_x_327:
[----:B------:R-:W-:Y:S05]  /*bd10*/  BSYNC B1 ;  /* 0x0000000000017941 */ /* 0x000fea0003800000 */
.L_x_326:
        /* <DEDUP_REMOVED lines=12> */
.L_x_329:
[----:B------:R-:W-:Y:S05]  /*bde0*/  BSYNC B1 ;  /* 0x0000000000017941 */ /* 0x000fea0003800000 */
.L_x_328:
        /* <DEDUP_REMOVED lines=9> */
.L_x_331:
[----:B------:R-:W-:Y:S05]  /*be80*/  BSYNC B1 ;  /* 0x0000000000017941 */ /* 0x000fea0003800000 */
.L_x_330:
        /* <DEDUP_REMOVED lines=9> */
.L_x_333:
[----:B------:R-:W-:Y:S05]  /*bf20*/  BSYNC B1 ;  /* 0x0000000000017941 */ /* 0x000fea0003800000 */
.L_x_332:
        /* <DEDUP_REMOVED lines=12> */
.L_x_335:
[----:B------:R-:W-:Y:S05]  /*bff0*/  BSYNC B1 ;  /* 0x0000000000017941 */ /* 0x000fea0003800000 */
.L_x_334:
        /* <DEDUP_REMOVED lines=12> */
.L_x_337:
[----:B------:R-:W-:Y:S05]  /*c0c0*/  BSYNC B1 ;  /* 0x0000000000017941 */ /* 0x000fea0003800000 */
.L_x_336:
        /* <DEDUP_REMOVED lines=9> */
.L_x_339:
[----:B------:R-:W-:Y:S05]  /*c160*/  BSYNC B1 ;  /* 0x0000000000017941 */ /* 0x000fea0003800000 */
.L_x_338:
        /* <DEDUP_REMOVED lines=9> */
.L_x_341:
[----:B------:R-:W-:Y:S05]  /*c200*/  BSYNC B1 ;  /* 0x0000000000017941 */ /* 0x000fea0003800000 */
.L_x_340:
        /* <DEDUP_REMOVED lines=12> */
.L_x_343:
[----:B------:R-:W-:Y:S05]  /*c2d0*/  BSYNC B1 ;  /* 0x0000000000017941 */ /* 0x000fea0003800000 */
.L_x_342:
        /* <DEDUP_REMOVED lines=12> */
.L_x_345:
[----:B------:R-:W-:Y:S05]  /*c3a0*/  BSYNC B1 ;  /* 0x0000000000017941 */ /* 0x000fea0003800000 */
.L_x_344:
        /* <DEDUP_REMOVED lines=9> */
.L_x_347:
[----:B------:R-:W-:Y:S05]  /*c440*/  BSYNC B1 ;  /* 0x0000000000017941 */ /* 0x000fea0003800000 */
.L_x_346:
        /* <DEDUP_REMOVED lines=9> */
.L_x_349:
[----:B------:R-:W-:Y:S05]  /*c4e0*/  BSYNC B1 ;  /* 0x0000000000017941 */ /* 0x000fea0003800000 */
.L_x_348:
        /* <DEDUP_REMOVED lines=12> */
.L_x_351:
[----:B------:R-:W-:Y:S05]  /*c5b0*/  BSYNC B1 ;  /* 0x0000000000017941 */ /* 0x000fea0003800000 */
.L_x_350:
        /* <DEDUP_REMOVED lines=12> */
.L_x_353:
[----:B------:R-:W-:Y:S05]  /*c680*/  BSYNC B1 ;  /* 0x0000000000017941 */ /* 0x000fea0003800000 */
.L_x_352:
        /* <DEDUP_REMOVED lines=9> */
.L_x_355:
[----:B------:R-:W-:Y:S05]  /*c720*/  BSYNC B1 ;  /* 0x0000000000017941 */ /* 0x000fea0003800000 */
.L_x_354:
        /* <DEDUP_REMOVED lines=9> */
.L_x_357:
[----:B------:R-:W-:Y:S05]  /*c7c0*/  BSYNC B1 ;  /* 0x0000000000017941 */ /* 0x000fea0003800000 */
.L_x_356:
        /* <DEDUP_REMOVED lines=12> */
.L_x_359:
[----:B------:R-:W-:Y:S05]  /*c890*/  BSYNC B1 ;  /* 0x0000000000017941 */ /* 0x000fea0003800000 */
.L_x_358:
        /* <DEDUP_REMOVED lines=12> */
.L_x_361:
[----:B------:R-:W-:Y:S05]  /*c960*/  BSYNC B1 ;  /* 0x0000000000017941 */ /* 0x000fea0003800000 */
.L_x_360:
        /* <DEDUP_REMOVED lines=9> */
.L_x_363:
[----:B------:R-:W-:Y:S05]  /*ca00*/  BSYNC B1 ;  /* 0x0000000000017941 */ /* 0x000fea0003800000 */
.L_x_362:
        /* <DEDUP_REMOVED lines=9> */
.L_x_365:
[----:B------:R-:W-:Y:S05]  /*caa0*/  BSYNC B1 ;  /* 0x0000000000017941 */ /* 0x000fea0003800000 */
.L_x_364:
        /* <DEDUP_REMOVED lines=12> */
.L_x_367:
[----:B------:R-:W-:Y:S05]  /*cb70*/  BSYNC B1 ;  /* 0x0000000000017941 */ /* 0x000fea0003800000 */
.L_x_366:
        /* <DEDUP_REMOVED lines=12> */
.L_x_369:
[----:B------:R-:W-:Y:S05]  /*cc40*/  BSYNC B1 ;  /* 0x0000000000017941 */ /* 0x000fea0003800000 */
.L_x_368:
        /* <DEDUP_REMOVED lines=9> */
.L_x_371:
[----:B------:R-:W-:Y:S05]  /*cce0*/  BSYNC B1 ;  /* 0x0000000000017941 */ /* 0x000fea0003800000 */
.L_x_370:
        /* <DEDUP_REMOVED lines=9> */
.L_x_373:
[----:B------:R-:W-:Y:S05]  /*cd80*/  BSYNC B1 ;  /* 0x0000000000017941 */ /* 0x000fea0003800000 */
.L_x_372:
        /* <DEDUP_REMOVED lines=12> */
.L_x_375:
[----:B------:R-:W-:Y:S05]  /*ce50*/  BSYNC B1 ;  /* 0x0000000000017941 */ /* 0x000fea0003800000 */
.L_x_374:
        /* <DEDUP_REMOVED lines=12> */
.L_x_377:
[----:B------:R-:W-:Y:S05]  /*cf20*/  BSYNC B1 ;  /* 0x0000000000017941 */ /* 0x000fea0003800000 */
.L_x_376:
        /* <DEDUP_REMOVED lines=9> */
.L_x_379:
[----:B------:R-:W-:Y:S05]  /*cfc0*/  BSYNC B1 ;  /* 0x0000000000017941 */ /* 0x000fea0003800000 */
.L_x_378:
        /* <DEDUP_REMOVED lines=9> */
.L_x_381:
[----:B------:R-:W-:Y:S05]  /*d060*/  BSYNC B1 ;  /* 0x0000000000017941 */ /* 0x000fea0003800000 */
.L_x_380:
        /* <DEDUP_REMOVED lines=12> */
.L_x_383:
[----:B------:R-:W-:Y:S05]  /*d130*/  BSYNC B1 ;  /* 0x0000000000017941 */ /* 0x000fea0003800000 */
.L_x_382:
        /* <DEDUP_REMOVED lines=12> */
.L_x_385:
[----:B------:R-:W-:Y:S05]  /*d200*/  BSYNC B1 ;  /* 0x0000000000017941 */ /* 0x000fea0003800000 */
.L_x_384:
        /* <DEDUP_REMOVED lines=9> */
.L_x_387:
[----:B------:R-:W-:Y:S05]  /*d2a0*/  BSYNC B1 ;  /* 0x0000000000017941 */ /* 0x000fea0003800000 */
.L_x_386:
        /* <DEDUP_REMOVED lines=9> */
.L_x_389:
[----:B------:R-:W-:Y:S05]  /*d340*/  BSYNC B1 ;  /* 0x0000000000017941 */ /* 0x000fea0003800000 */
.L_x_388:
        /* <DEDUP_REMOVED lines=12> */
.L_x_391:
[----:B------:R-:W-:Y:S05]  /*d410*/  BSYNC B1 ;  /* 0x0000000000017941 */ /* 0x000fea0003800000 */
.L_x_390:
        /* <DEDUP_REMOVED lines=12> */
.L_x_393:
[----:B------:R-:W-:Y:S05]  /*d4e0*/  BSYNC B1 ;  /* 0x0000000000017941 */ /* 0x000fea0003800000 */
.L_x_392:
        /* <DEDUP_REMOVED lines=9> */
.L_x_395:
[----:B------:R-:W-:Y:S05]  /*d580*/  BSYNC B1 ;  /* 0x0000000000017941 */ /* 0x000fea0003800000 */
.L_x_394:
        /* <DEDUP_REMOVED lines=9> */
.L_x_397:
[----:B------:R-:W-:Y:S05]  /*d620*/  BSYNC B1 ;  /* 0x0000000000017941 */ /* 0x000fea0003800000 */
.L_x_396:
        /* <DEDUP_REMOVED lines=12> */
.L_x_399:
[----:B------:R-:W-:Y:S05]  /*d6f0*/  BSYNC B1 ;  /* 0x0000000000017941 */ /* 0x000fea0003800000 */
.L_x_398:
        /* <DEDUP_REMOVED lines=12> */
.L_x_401:
[----:B------:R-:W-:Y:S05]  /*d7c0*/  BSYNC B1 ;  /* 0x0000000000017941 */ /* 0x000fea0003800000 */
.L_x_400:
        /* <DEDUP_REMOVED lines=9> */
.L_x_403:
[----:B------:R-:W-:Y:S05]  /*d860*/  BSYNC B1 ;  /* 0x0000000000017941 */ /* 0x000fea0003800000 */
.L_x_402:
        /* <DEDUP_REMOVED lines=9> */
.L_x_405:
[----:B------:R-:W-:Y:S05]  /*d900*/  BSYNC B1 ;  /* 0x0000000000017941 */ /* 0x000fea0003800000 */
.L_x_404:
        /* <DEDUP_REMOVED lines=12> */
.L_x_407:
[----:B------:R-:W-:Y:S05]  /*d9d0*/  BSYNC B1 ;  /* 0x0000000000017941 */ /* 0x000fea0003800000 */
.L_x_406:
        /* <DEDUP_REMOVED lines=12> */
.L_x_409:
[----:B------:R-:W-:Y:S05]  /*daa0*/  BSYNC B1 ;  /* 0x0000000000017941 */ /* 0x000fea0003800000 */
.L_x_408:
        /* <DEDUP_REMOVED lines=9> */
.L_x_411:
[----:B------:R-:W-:Y:S05]  /*db40*/  BSYNC B1 ;  /* 0x0000000000017941 */ /* 0x000fea0003800000 */
.L_x_410:
        /* <DEDUP_REMOVED lines=9> */
.L_x_413:
[----:B------:R-:W-:Y:S05]  /*dbe0*/  BSYNC B1 ;  /* 0x0000000000017941 */ /* 0x000fea0003800000 */
.L_x_412:
        /* <DEDUP_REMOVED lines=12> */
.L_x_415:
[----:B------:R-:W-:Y:S05]  /*dcb0*/  BSYNC B1 ;  /* 0x0000000000017941 */ /* 0x000fea0003800000 */
.L_x_414:
        /* <DEDUP_REMOVED lines=12> */
.L_x_417:
[----:B------:R-:W-:Y:S05]  /*dd80*/  BSYNC B1 ;  /* 0x0000000000017941 */ /* 0x000fea0003800000 */
.L_x_416:
        /* <DEDUP_REMOVED lines=9> */
.L_x_419:
[----:B------:R-:W-:Y:S05]  /*de20*/  BSYNC B1 ;  /* 0x0000000000017941 */ /* 0x000fea0003800000 */
.L_x_418:
        /* <DEDUP_REMOVED lines=9> */
.L_x_421:
[----:B------:R-:W-:Y:S05]  /*dec0*/  BSYNC B1 ;  /* 0x0000000000017941 */ /* 0x000fea0003800000 */
.L_x_420:
        /* <DEDUP_REMOVED lines=12> */
.L_x_423:
[----:B------:R-:W-:Y:S05]  /*df90*/  BSYNC B1 ;  /* 0x0000000000017941 */ /* 0x000fea0003800000 */
.L_x_422:
        /* <DEDUP_REMOVED lines=12> */
.L_x_425:
[----:B------:R-:W-:Y:S05]  /*e060*/  BSYNC B1 ;  /* 0x0000000000017941 */ /* 0x000fea0003800000 */
.L_x_424:
        /* <DEDUP_REMOVED lines=9> */
.L_x_427:
[----:B------:R-:W-:Y:S05]  /*e100*/  BSYNC B1 ;  /* 0x0000000000017941 */ /* 0x000fea0003800000 */
.L_x_426:
        /* <DEDUP_REMOVED lines=9> */
.L_x_429:
[----:B------:R-:W-:Y:S05]  /*e1a0*/  BSYNC B1 ;  /* 0x0000000000017941 */ /* 0x000fea0003800000 */
.L_x_428:
        /* <DEDUP_REMOVED lines=12> */
.L_x_431:
[----:B------:R-:W-:Y:S05]  /*e270*/  BSYNC B1 ;  /* 0x0000000000017941 */ /* 0x000fea0003800000 */
.L_x_430:
        /* <DEDUP_REMOVED lines=12> */
.L_x_433:
[----:B------:R-:W-:Y:S05]  /*e340*/  BSYNC B1 ;  /* 0x0000000000017941 */ /* 0x000fea0003800000 */
.L_x_432:
        /* <DEDUP_REMOVED lines=9> */
.L_x_435:
[----:B------:R-:W-:Y:S05]  /*e3e0*/  BSYNC B1 ;  /* 0x0000000000017941 */ /* 0x000fea0003800000 */
.L_x_434:
        /* <DEDUP_REMOVED lines=9> */
.L_x_437:
[----:B------:R-:W-:Y:S05]  /*e480*/  BSYNC B1 ;  /* 0x0000000000017941 */ /* 0x000fea0003800000 */
.L_x_436:
        /* <DEDUP_REMOVED lines=12> */
.L_x_439:
[----:B------:R-:W-:Y:S05]  /*e550*/  BSYNC B1 ;  /* 0x0000000000017941 */ /* 0x000fea0003800000 */
.L_x_438:
        /* <DEDUP_REMOVED lines=12> */
.L_x_441:
[----:B------:R-:W-:Y:S05]  /*e620*/  BSYNC B1 ;  /* 0x0000000000017941 */ /* 0x000fea0003800000 */
.L_x_440:
        /* <DEDUP_REMOVED lines=9> */
.L_x_443:
[----:B------:R-:W-:Y:S05]  /*e6c0*/  BSYNC B1 ;  /* 0x0000000000017941 */ /* 0x000fea0003800000 */
.L_x_442:
        /* <DEDUP_REMOVED lines=9> */
.L_x_445:
[----:B------:R-:W-:Y:S05]  /*e760*/  BSYNC B1 ;  /* 0x0000000000017941 */ /* 0x000fea0003800000 */
.L_x_444:
        /* <DEDUP_REMOVED lines=12> */
.L_x_447:
[----:B------:R-:W-:Y:S05]  /*e830*/  BSYNC B1 ;  /* 0x0000000000017941 */ /* 0x000fea0003800000 */
.L_x_446:
        /* <DEDUP_REMOVED lines=12> */
.L_x_449:
[----:B------:R-:W-:Y:S05]  /*e900*/  BSYNC B1 ;  /* 0x0000000000017941 */ /* 0x000fea0003800000 */
.L_x_448:
        /* <DEDUP_REMOVED lines=9> */
.L_x_451:
[----:B------:R-:W-:Y:S05]  /*e9a0*/  BSYNC B1 ;  /* 0x0000000000017941 */ /* 0x000fea0003800000 */
.L_x_450:
        /* <DEDUP_REMOVED lines=9> */
.L_x_453:
[----:B------:R-:W-:Y:S05]  /*ea40*/  BSYNC B1 ;  /* 0x0000000000017941 */ /* 0x000fea0003800000 */
.L_x_452:
        /* <DEDUP_REMOVED lines=12> */
.L_x_455:
[----:B------:R-:W-:Y:S05]  /*eb10*/  BSYNC B1 ;  /* 0x0000000000017941 */ /* 0x000fea0003800000 */
.L_x_454:
        /* <DEDUP_REMOVED lines=12> */
.L_x_457:
[----:B------:R-:W-:Y:S05]  /*ebe0*/  BSYNC B1 ;  /* 0x0000000000017941 */ /* 0x000fea0003800000 */
.L_x_456:
        /* <DEDUP_REMOVED lines=9> */
.L_x_459:
[----:B------:R-:W-:Y:S05]  /*ec80*/  BSYNC B1 ;  /* 0x0000000000017941 */ /* 0x000fea0003800000 */
.L_x_458:
        /* <DEDUP_REMOVED lines=9> */
.L_x_461:
[----:B------:R-:W-:Y:S05]  /*ed20*/  BSYNC B1 ;  /* 0x0000000000017941 */ /* 0x000fea0003800000 */
.L_x_460:
        /* <DEDUP_REMOVED lines=12> */
.L_x_463:
[----:B------:R-:W-:Y:S05]  /*edf0*/  BSYNC B1 ;  /* 0x0000000000017941 */ /* 0x000fea0003800000 */
.L_x_462:
        /* <DEDUP_REMOVED lines=12> */
.L_x_465:
[----:B------:R-:W-:Y:S05]  /*eec0*/  BSYNC B1 ;  /* 0x0000000000017941 */ /* 0x000fea0003800000 */
.L_x_464:
        /* <DEDUP_REMOVED lines=9> */
.L_x_467:
[----:B------:R-:W-:Y:S05]  /*ef60*/  BSYNC B1 ;  /* 0x0000000000017941 */ /* 0x000fea0003800000 */
.L_x_466:
        /* <DEDUP_REMOVED lines=9> */
.L_x_469:
[----:B------:R-:W-:Y:S05]  /*f000*/  BSYNC B1 ;  /* 0x0000000000017941 */ /* 0x000fea0003800000 */
.L_x_468:
        /* <DEDUP_REMOVED lines=12> */
.L_x_471:
[----:B------:R-:W-:Y:S05]  /*f0d0*/  BSYNC B1 ;  /* 0x0000000000017941 */ /* 0x000fea0003800000 */
.L_x_470:
        /* <DEDUP_REMOVED lines=12> */
.L_x_473:
[----:B------:R-:W-:Y:S05]  /*f1a0*/  BSYNC B1 ;  /* 0x0000000000017941 */ /* 0x000fea0003800000 */
.L_x_472:
        /* <DEDUP_REMOVED lines=9> */
.L_x_475:
[----:B------:R-:W-:Y:S05]  /*f240*/  BSYNC B1 ;  /* 0x0000000000017941 */ /* 0x000fea0003800000 */
.L_x_474:
        /* <DEDUP_REMOVED lines=9> */
.L_x_477:
[----:B------:R-:W-:Y:S05]  /*f2e0*/  BSYNC B1 ;  /* 0x0000000000017941 */ /* 0x000fea0003800000 */
.L_x_476:
        /* <DEDUP_REMOVED lines=12> */
.L_x_479:
[----:B------:R-:W-:Y:S05]  /*f3b0*/  BSYNC B1 ;  /* 0x0000000000017941 */ /* 0x000fea0003800000 */
.L_x_478:
        /* <DEDUP_REMOVED lines=12> */
.L_x_481:
[----:B------:R-:W-:Y:S05]  /*f480*/  BSYNC B1 ;  /* 0x0000000000017941 */ /* 0x000fea0003800000 */
.L_x_480:
        /* <DEDUP_REMOVED lines=9> */
.L_x_483:
[----:B------:R-:W-:Y:S05]  /*f520*/  BSYNC B1 ;  /* 0x0000000000017941 */ /* 0x000fea0003800000 */
.L_x_482:
        /* <DEDUP_REMOVED lines=9> */
.L_x_485:
[----:B------:R-:W-:Y:S05]  /*f5c0*/  BSYNC B1 ;  /* 0x0000000000017941 */ /* 0x000fea0003800000 */
.L_x_484:
        /* <DEDUP_REMOVED lines=12> */
.L_x_487:
[----:B------:R-:W-:Y:S05]  /*f690*/  BSYNC B1 ;  /* 0x0000000000017941 */ /* 0x000fea0003800000 */
.L_x_486:
        /* <DEDUP_REMOVED lines=12> */
.L_x_489:
[----:B------:R-:W-:Y:S05]  /*f760*/  BSYNC B1 ;  /* 0x0000000000017941 */ /* 0x000fea0003800000 */
.L_x_488:
        /* <DEDUP_REMOVED lines=9> */
.L_x_491:
[----:B------:R-:W-:Y:S05]  /*f800*/  BSYNC B1 ;  /* 0x0000000000017941 */ /* 0x000fea0003800000 */
.L_x_490:
        /* <DEDUP_REMOVED lines=9> */
.L_x_493:
[----:B------:R-:W-:Y:S05]  /*f8a0*/  BSYNC B1 ;  /* 0x0000000000017941 */ /* 0x000fea0003800000 */
.L_x_492:
        /* <DEDUP_REMOVED lines=12> */
.L_x_495:
[----:B------:R-:W-:Y:S05]  /*f970*/  BSYNC B1 ;  /* 0x0000000000017941 */ /* 0x000fea0003800000 */
.L_x_494:
        /* <DEDUP_REMOVED lines=12> */
.L_x_497:
[----:B------:R-:W-:Y:S05]  /*fa40*/  BSYNC B1 ;  /* 0x0000000000017941 */ /* 0x000fea0003800000 */
.L_x_496:
        /* <DEDUP_REMOVED lines=9> */
.L_x_499:
[----:B------:R-:W-:Y:S05]  /*fae0*/  BSYNC B1 ;  /* 0x0000000000017941 */ /* 0x000fea0003800000 */
.L_x_498:
        /* <DEDUP_REMOVED lines=9> */
.L_x_501:
[----:B------:R-:W-:Y:S05]  /*fb80*/  BSYNC B1 ;  /* 0x0000000000017941 */ /* 0x000fea0003800000 */
.L_x_500:
        /* <DEDUP_REMOVED lines=12> */
.L_x_503:
[----:B------:R-:W-:Y:S05]  /*fc50*/  BSYNC B1 ;  /* 0x0000000000017941 */ /* 0x000fea0003800000 */
.L_x_502:
        /* <DEDUP_REMOVED lines=12> */
.L_x_505:
[----:B------:R-:W-:Y:S05]  /*fd20*/  BSYNC B1 ;  /* 0x0000000000017941 */ /* 0x000fea0003800000 */
.L_x_504:
        /* <DEDUP_REMOVED lines=9> */
.L_x_507:
[----:B------:R-:W-:Y:S05]  /*fdc0*/  BSYNC B1 ;  /* 0x0000000000017941 */ /* 0x000fea0003800000 */
.L_x_506:
        /* <DEDUP_REMOVED lines=9> */
.L_x_509:
[----:B------:R-:W-:Y:S05]  /*fe60*/  BSYNC B1 ;  /* 0x0000000000017941 */ /* 0x000fea0003800000 */
.L_x_508:
        /* <DEDUP_REMOVED lines=12> */
.L_x_511:
[----:B------:R-:W-:Y:S05]  /*ff30*/  BSYNC B1 ;  /* 0x0000000000017941 */ /* 0x000fea0003800000 */
.L_x_510:
        /* <DEDUP_REMOVED lines=12> */
.L_x_513:
[----:B------:R-:W-:Y:S05]  /*10000*/  BSYNC B1 ;  /* 0x0000000000017941 */ /* 0x000fea0003800000 */
.L_x_512:
        /* <DEDUP_REMOVED lines=9> */
.L_x_515:
[----:B------:R-:W-:Y:S05]  /*100a0*/  BSYNC B1 ;  /* 0x0000000000017941 */ /* 0x000fea0003800000 */
.L_x_514:
        /* <DEDUP_REMOVED lines=9> */
.L_x_517:
[----:B------:R-:W-:Y:S05]  /*10140*/  BSYNC B1 ;  /* 0x0000000000017941 */ /* 0x000fea0003800000 */
.L_x_516:
        /* <DEDUP_REMOVED lines=12> */
.L_x_519:
[----:B------:R-:W-:Y:S05]  /*10210*/  BSYNC B1 ;  /* 0x0000000000017941 */ /* 0x000fea0003800000 */
.L_x_518:
        /* <DEDUP_REMOVED lines=12> */
.L_x_521:
[----:B------:R-:W-:Y:S05]  /*102e0*/  BSYNC B1 ;  /* 0x0000000000017941 */ /* 0x000fea0003800000 */
.L_x_520:
        /* <DEDUP_REMOVED lines=9> */
.L_x_523:
[----:B------:R-:W-:Y:S05]  /*10380*/  BSYNC B1 ;  /* 0x0000000000017941 */ /* 0x000fea0003800000 */
.L_x_522:
        /* <DEDUP_REMOVED lines=9> */
.L_x_525:
[----:B------:R-:W-:Y:S05]  /*10420*/  BSYNC B1 ;  /* 0x0000000000017941 */ /* 0x000fea0003800000 */
.L_x_524:
        /* <DEDUP_REMOVED lines=12> */
.L_x_527:
[----:B------:R-:W-:Y:S05]  /*104f0*/  BSYNC B1 ;  /* 0x0000000000017941 */ /* 0x000fea0003800000 */
.L_x_526:
        /* <DEDUP_REMOVED lines=12> */
.L_x_529:
[----:B------:R-:W-:Y:S05]  /*105c0*/  BSYNC B1 ;  /* 0x0000000000017941 */ /* 0x000fea0003800000 */
.L_x_528:
        /* <DEDUP_REMOVED lines=9> */
.L_x_531:
[----:B------:R-:W-:Y:S05]  /*10660*/  BSYNC B1 ;  /* 0x0000000000017941 */ /* 0x000fea0003800000 */
.L_x_530:
        /* <DEDUP_REMOVED lines=9> */
.L_x_533:
[----:B------:R-:W-:Y:S05]  /*10700*/  BSYNC B1 ;  /* 0x0000000000017941 */ /* 0x000fea0003800000 */
.L_x_532:
[----:B-----5:R-:W-:Y:S01]  /*10710*/  IMAD.U32 R5, R3, 0x10000, RZ ;  /* 0x0001000003057824 */ /* 0x020fe200078e00ff */
[----:B------:R-:W-:Y:S01]  /*10720*/  ISETP.GT.AND P1, PT, R0, 0xf9, P1 ;  /* 0x000000f90000780c */ /* 0x000fe20000f24270 */
[----:B0-----:R-:W-:Y:S01]  /*10730*/  @P2 IMAD.MOV.U32 R4, RZ, RZ, R158 ;  /* 0x000000ffff042224 */ /* 0x001fe200078e009e */
[----:B------:R-:W-:Y:S01]  /*10740*/  BSSY B1, `(.L_x_534) ;  /* 0x0000009000017945 */ /* 0x000fe20003800000 */
[----:B------:R-:W-:-:S04]  /*10750*/  FMUL R5, R5, R16 ;  /* 0x0000001005057220 */ /* 0x000fc80000400000 */
[----:B------:R-:W-:-:S05]  /*10760*/  FFMA R5, R150, R2, R5 ;  /* 0x0000000296057223 */ /* 0x000fca0000000005 */
[----:B------:R-:W-:-:S04]  /*10770*/  F2FP.BF16.F32.PACK_AB R5, RZ, R5 ;  /* 0x00000005ff05723e */ /* 0x000fc800000010ff */
[----:B-1--4-:R-:W-:Y:S01]  /*10780*/  PRMT R6, R5, 0x7610, R6 ;  /* 0x0000761005067816 */ /* 0x012fe20000000006 */
[----:B------:R-:W-:-:S05]  /*10790*/  @P2 IMAD.MOV.U32 R5, RZ, RZ, R159 ;  /* 0x000000ffff052224 */ /* 0x000fca00078e009f */
[----:B------:R0:W-:Y:S01]  /*107a0*/  @P2 STG.E.U16 desc[UR36][R4.64+0x1f0], R6 ;  /* 0x0001f00604002986 */ /* 0x0001e2000c101524 */
[----:B------:R-:W-:Y:S05]  /*107b0*/  @!P1 BRA `(.L_x_535) ;  /* 0x0000000000049947 */ /* 0x000fea0003800000 */
[----:B------:R1:W5:Y:S02]  /*107c0*/  LDG.E.LTC128B.U16 R3, desc[UR36][R12.64+0x1f2] ;  /* 0x0001f2240c037981 */ /* 0x000364000c1e1520 */
.L_x_535:
[----:B------:R-:W-:Y:S05]  /*107d0*/  BSYNC B1 ;  /* 0x0000000000017941 */ /* 0x000fea0003800000 */
.L_x_534:
[----:B------:R-:W-:Y:S05]  /*107e0*/  @!P1 BRA `(.L_x_536) ;  /* 0x0000004c00b09947 */ /* 0x000fea0003800000 */
[----:B-----5:R-:W-:-:S04]  /*107f0*/  IMAD.U32 R3, R3, 0x10000, RZ ;  /* 0x0001000003037824 */ /* 0x020fc800078e00ff */
[----:B------:R-:W-:-:S04]  /*10800*/  FMUL R0, R3, R16 ;  /* 0x0000001003007220 */ /* 0x000fc80000400000 */
[----:B------:R-:W-:-:S05]  /*10810*/  FFMA R0, R151, R2, R0 ;  /* 0x0000000297007223 */ /* 0x000fca0000000000 */
[----:B------:R-:W-:-:S05]  /*10820*/  F2FP.BF16.F32.PACK_AB R0, RZ, R0 ;  /* 0x00000000ff00723e */ /* 0x000fca00000010ff */
[----:B------:R4:W-:Y:S01]  /*10830*/  STG.E.U16 desc[UR36][R158.64+0x1f2], R0 ;  /* 0x0001f2009e007986 */ /* 0x0009e2000c101524 */
[----:B------:R-:W-:Y:S05]  /*10840*/  BRA `(.L_x_536) ;  /* 0x0000004c00987947 */ /* 0x000fea0003800000 */
.L_x_29:
[----:B------:R-:W2:Y:S01]  /*10850*/  LDL.LU R3, [R1] ;  /* 0x0000000001037983 */ /* 0x000ea20000300800 */
[----:B------:R-:W-:-:S03]  /*10860*/  ULDC.64 UR4, c[0x0][0x5c0] ;  /* 0x0001700000047ab9 */ /* 0x000fc60000000a00 */
[----:B------:R-:W3:Y:S04]  /*10870*/  LDL.LU R9, [R1+0x60] ;  /* 0x0000600001097983 */ /* 0x000ee80000300800 */
[----:B------:R-:W4:Y:S04]  /*10880*/  LDL.LU R11, [R1+0x8c] ;  /* 0x00008c00010b7983 */ /* 0x000f280000300800 */
[----:B------:R-:W5:Y:S04]  /*10890*/  LDL.LU R235, [R1+0x9c] ;  /* 0x00009c0001eb7983 */ /* 0x000f680000300800 */
        /* <DEDUP_REMOVED lines=75> */
[----:B------:R-:W5:Y:S01]  /*10d50*/  LDL.LU R158, [R1+0x1cc] ;  /* 0x0001cc00019e7983 */ /* 0x000f620000300800 */
[----:B--2---:R-:W-:-:S03]  /*10d60*/  FMUL R3, R3, R2 ;  /* 0x0000000203037220 */ /* 0x004fc60000400000 */
[----:B------:R-:W2:Y:S01]  /*10d70*/  LDL.LU R157, [R1+0x1d0] ;  /* 0x0001d000019d7983 */ /* 0x000ea20000300800 */
[----:B------:R-:W-:-:S03]  /*10d80*/  LEA R4, P0, R6, UR4, 0x1 ;  /* 0x0000000406047c11 */ /* 0x000fc6000f8008ff */
[----:B------:R-:W2:Y:S04]  /*10d90*/  LDL.LU R156, [R1+0x1d4] ;  /* 0x0001d400019c7983 */ /* 0x000ea80000300800 */
[----:B------:R-:W2:Y:S04]  /*10da0*/  LDL.LU R155, [R1+0x1d8] ;  /* 0x0001d800019b7983 */ /* 0x000ea80000300800 */
[----:B------:R-:W2:Y:S04]  /*10db0*/  LDL.LU R154, [R1+0x1dc] ;  /* 0x0001dc00019a7983 */ /* 0x000ea80000300800 */
[----:B------:R-:W2:Y:S01]  /*10dc0*/  LDL.LU R153, [R1+0x1e0] ;  /* 0x0001e00001997983 */ /* 0x000ea20000300800 */
[----:B------:R-:W-:-:S03]  /*10dd0*/  LEA.HI.X R5, R6, UR5, R10, 0x1, P0 ;  /* 0x0000000506057c11 */ /* 0x000fc600080f0c0a */
[----:B------:R-:W2:Y:S01]  /*10de0*/  LDL.LU R152, [R1+0x1e4] ;  /* 0x0001e40001987983 */ /* 0x000ea20000300800 */
[----:B------:R-:W-:-:S03]  /*10df0*/  F2FP.BF16.F32.PACK_AB R3, RZ, R3 ;  /* 0x00000003ff03723e */ /* 0x000fc600000010ff */
[----:B------:R-:W2:Y:S04]  /*10e00*/  LDL.LU R23, [R1+0x1e8] ;  /* 0x0001e80001177983 */ /* 0x000ea80000300800 */
[----:B------:R-:W2:Y:S04]  /*10e10*/  LDL.LU R22, [R1+0x1ec] ;  /* 0x0001ec0001167983 */ /* 0x000ea80000300800 */
[----:B------:R-:W2:Y:S04]  /*10e20*/  LDL.LU R21, [R1+0x1f0] ;  /* 0x0001f00001157983 */ /* 0x000ea80000300800 */
[----:B------:R-:W2:Y:S04]  /*10e30*/  LDL.LU R20, [R1+0x1f4] ;  /* 0x0001f40001147983 */ /* 0x000ea80000300800 */
[----:B------:R-:W2:Y:S04]  /*10e40*/  LDL.LU R19, [R1+0x1f8] ;  /* 0x0001f80001137983 */ /* 0x000ea80000300800 */
[----:B------:R-:W2:Y:S04]  /*10e50*/  LDL.LU R18, [R1+0x1fc] ;  /* 0x0001fc0001127983 */ /* 0x000ea80000300800 */
[----:B------:R-:W3:Y:S04]  /*10e60*/  LDL.LU R7, [R1+0x8] ;  /* 0x0000080001077983 */ /* 0x000ee80000300800 */
[----:B------:R-:W4:Y:S04]  /*10e70*/  LDL.LU R6, [R1+0xc] ;  /* 0x00000c0001067983 */ /* 0x000f280000300800 */
[----:B------:R0:W-:Y:S04]  /*10e80*/  @P1 STG.E.U16 desc[UR36][R4.64], R3 ;  /* 0x0000000304001986 */ /* 0x0001e8000c101524 */
[----:B0-----:R-:W5:Y:S01]  /*10e90*/  LDL.LU R3, [R1+0x4] ;  /* 0x0000040001037983 */ /* 0x001f620000300800 */
[----:B------:R-:W-:Y:S01]  /*10ea0*/  ISETP.GT.AND P0, PT, R0, 0x1, P3 ;  /* 0x000000010000780c */ /* 0x000fe20001f04270 */
[----:B------:R-:W-:Y:S01]  /*10eb0*/  USHF.L.U32 UR5, UR8, 0x4, URZ ;  /* 0x0000000408057899 */ /* 0x000fe2000800063f */
[----:B------:R-:W-:Y:S01]  /*10ec0*/  ISETP.GT.AND P2, PT, R17, 0x8, PT ;  /* 0x000000081100780c */ /* 0x000fe20003f44270 */
[----:B------:R-:W-:Y:S01]  /*10ed0*/  USHF.L.U64.HI UR4, UR8, 0x4, UR9 ;  /* 0x0000000408047899 */ /* 0x000fe20008010209 */
[----:B---3--:R-:W-:-:S05]  /*10ee0*/  FMUL R7, R7, R2 ;  /* 0x0000000207077220 */ /* 0x008fca0000400000 */
[----:B------:R-:W-:-:S04]  /*10ef0*/  F2FP.BF16.F32.PACK_AB R7, RZ, R7 ;  /* 0x00000007ff07723e */ /* 0x000fc800000010ff */
[----:B------:R-:W-:Y:S01]  /*10f00*/  PRMT R8, R7, 0x7610, R8 ;  /* 0x0000761007087816 */ /* 0x000fe20000000008 */
[----:B-----5:R-:W-:-:S05]  /*10f10*/  FMUL R3, R3, R2 ;  /* 0x0000000203037220 */ /* 0x020fca0000400000 */
[----:B------:R-:W-:-:S05]  /*10f20*/  F2FP.BF16.F32.PACK_AB R3, RZ, R3 ;  /* 0x00000003ff03723e */ /* 0x000fca00000010ff */
[----:B------:R4:W-:Y:S01]  /*10f30*/  @P0 STG.E.U16 desc[UR36][R4.64+0x2], R3 ;  /* 0x0000020304000986 */ /* 0x0009e2000c101524 */
[----:B------:R-:W-:Y:S01]  /*10f40*/  ISETP.GT.AND P0, PT, R0, RZ, P2 ;  /* 0x000000ff0000720c */ /* 0x000fe20001704270 */
[----:B----4-:R-:W-:Y:S01]  /*10f50*/  FMUL R3, R6, R2 ;  /* 0x0000000206037220 */ /* 0x010fe20000400000 */
[----:B------:R-:W-:-:S04]  /*10f60*/  IADD3 R6, P1, R4, UR5, RZ ;  /* 0x0000000504067c10 */ /* 0x000fc8000ff3e0ff */
[----:B------:R-:W-:Y:S02]  /*10f70*/  IADD3.X R7, R5, UR4, RZ, P1, !PT ;  /* 0x0000000405077c10 */ /* 0x000fe40008ffe4ff */
[----:B------:R-:W-:-:S05]  /*10f80*/  F2FP.BF16.F32.PACK_AB R3, RZ, R3 ;  /* 0x00000003ff03723e */ /* 0x000fca00000010ff */
[----:B------:R0:W-:Y:S01]  /*10f90*/  @P0 STG.E.U16 desc[UR36][R6.64], R8 ;  /* 0x0000000806000986 */ /* 0x0001e2000c101524 */
[----:B------:R-:W-:-:S03]  /*10fa0*/  ISETP.GT.AND P0, PT, R0, 0x1, P2 ;  /* 0x000000010000780c */ /* 0x000fc60001704270 */
[----:B0-----:R-:W3:Y:S10]  /*10fb0*/  LDL.LU R8, [R1+0x50] ;  /* 0x0000500001087983 */ /* 0x001ef40000300800 */
[----:B------:R0:W-:Y:S04]  /*10fc0*/  @P0 STG.E.U16 desc[UR36][R6.64+0x2], R3 ;  /* 0x0000020306000986 */ /* 0x0001e8000c101524 */
[----:B0-----:R-:W4:Y:S01]  /*10fd0*/  LDL.LU R3, [R1+0x10] ;  /* 0x0000100001037983 */ /* 0x001f220000300800 */
[----:B------:R-:W-:Y:S01]  /*10fe0*/  ISETP.GT.AND P0, PT, R0, 0x8, P3 ;  /* 0x000000080000780c */ /* 0x000fe20001f04270 */
[----:B----4-:R-:W-:-:S05]  /*10ff0*/  FMUL R3, R3, R2 ;  /* 0x0000000203037220 */ /* 0x010fca0000400000 */
[----:B------:R-:W-:-:S07]  /*11000*/  F2FP.BF16.F32.PACK_AB R3, RZ, R3 ;  /* 0x00000003ff03723e */ /* 0x000fce00000010ff */
        /* <DEDUP_REMOVED lines=73> */
[----:B---3--:R-:W-:-:S05]  /*114a0*/  FMUL R8, R8, R2 ;  /* 0x0000000208087220 */ /* 0x008fca0000400000 */
[----:B------:R-:W-:Y:S01]  /*114b0*/  F2FP.BF16.F32.PACK_AB R8, RZ, R8 ;  /* 0x00000008ff08723e */ /* 0x000fe200000010ff */
[----:B----4-:R-:W-:-:S05]  /*114c0*/  FMUL R3, R3, R2 ;  /* 0x0000000203037220 */ /* 0x010fca0000400000 */
[----:B------:R-:W-:-:S05]  /*114d0*/  F2FP.BF16.F32.PACK_AB R3, RZ, R3 ;  /* 0x00000003ff03723e */ /* 0x000fca00000010ff */
[----:B------:R0:W-:Y:S01]  /*114e0*/  @P0 STG.E.U16 desc[UR36][R6.64+0x42], R3 ;  /* 0x0000420306000986 */ /* 0x0001e2000c101524 */
[----:B------:R-:W-:-:S03]  /*114f0*/  ISETP.GT.AND P0, PT, R0, 0x28, P3 ;  /* 0x000000280000780c */ /* 0x000fc60001f04270 */
[----:B0-----:R-:W3:Y:S01]  /*11500*/  LDL.LU R3, [R1+0x54] ;  /* 0x0000540001037983 */ /* 0x001ee20000300800 */
[----:B------:R-:W-:-:S09]  /*11510*/  ISETP.GT.AND P1, PT, R0, 0x29, P3 ;  /* 0x000000290000780c */ /* 0x000fd20001f24270 */
[----:B------:R0:W-:Y:S04]  /*11520*/  @P0 STG.E.U16 desc[UR36][R4.64+0x50], R8 ;  /* 0x0000500804000986 */ /* 0x0001e8000c101524 */
[----:B0-----:R-:W4:Y:S01]  /*11530*/  LDL.LU R8, [R1+0x58] ;  /* 0x0000580001087983 */ /* 0x001f220000300800 */
[----:B---3--:R-:W-:-:S05]  /*11540*/  FMUL R3, R3, R2 ;  /* 0x0000000203037220 */ /* 0x008fca0000400000 */
[----:B------:R-:W-:-:S05]  /*11550*/  F2FP.BF16.F32.PACK_AB R3, RZ, R3 ;  /* 0x00000003ff03723e */ /* 0x000fca00000010ff */
[----:B------:R0:W-:Y:S01]  /*11560*/  @P1 STG.E.U16 desc[UR36][R4.64+0x52], R3 ;  /* 0x0000520304001986 */ /* 0x0001e2000c101524 */
[----:B----4-:R-:W-:-:S05]  /*11570*/  FMUL R8, R8, R2 ;  /* 0x0000000208087220 */ /* 0x010fca0000400000 */
[----:B------:R-:W-:Y:S01]  /*11580*/  F2FP.BF16.F32.PACK_AB R8, RZ, R8 ;  /* 0x00000008ff08723e */ /* 0x000fe200000010ff */
[----:B0-----:R-:W3:Y:S03]  /*11590*/  LDL.LU R3, [R1+0x5c] ;  /* 0x00005c0001037983 */ /* 0x001ee60000300800 */
[----:B------:R-:W-:Y:S02]  /*115a0*/  PRMT R10, R8, 0x7610, R10 ;  /* 0x00007610080a7816 */ /* 0x000fe4000000000a */
[----:B------:R-:W4:Y:S01]  /*115b0*/  LDL.LU R8, [R1+0x64] ;  /* 0x0000640001087983 */ /* 0x000f220000300800 */
[C---:B------:R-:W-:Y:S02]  /*115c0*/  ISETP.GT.AND P1, PT, R0.reuse, 0x28, P2 ;  /* 0x000000280000780c */ /* 0x040fe40001724270 */
[C---:B------:R-:W-:Y:S02]  /*115d0*/  ISETP.GT.AND P4, PT, R0.reuse, 0x29, P2 ;  /* 0x000000290000780c */ /* 0x040fe40001784270 */
[C---:B------:R-:W-:Y:S01]  /*115e0*/  ISETP.GT.AND P5, PT, R0.reuse, 0x30, P3 ;  /* 0x000000300000780c */ /* 0x040fe20001fa4270 */
[----:B------:R-:W-:Y:S01]  /*115f0*/  FMUL R9, R9, R2 ;  /* 0x0000000209097220 */ /* 0x000fe20000400000 */
[----:B------:R-:W-:-:S04]  /*11600*/  ISETP.GT.AND P0, PT, R0, 0x31, P3 ;  /* 0x000000310000780c */ /* 0x000fc80001f04270 */
[----:B------:R-:W-:-:S03]  /*11610*/  F2FP.BF16.F32.PACK_AB R9, RZ, R9 ;  /* 0x00000009ff09723e */ /* 0x000fc600000010ff */
[----:B------:R0:W-:Y:S04]  /*11620*/  @P1 STG.E.U16 desc[UR36][R6.64+0x50], R10 ;  /* 0x0000500a06001986 */ /* 0x0001e8000c101524 */
[----:B0-----:R-:W5:Y:S01]  /*11630*/  LDL.LU R10, [R1+0x74] ;  /* 0x00007400010a7983 */ /* 0x001f620000300800 */
[----:B---3--:R-:W-:-:S05]  /*11640*/  FMUL R3, R3, R2 ;  /* 0x0000000203037220 */ /* 0x008fca0000400000 */
[----:B------:R-:W-:Y:S01]  /*11650*/  F2FP.BF16.F32.PACK_AB R3, RZ, R3 ;  /* 0x00000003ff03723e */ /* 0x000fe200000010ff */
[----:B----4-:R-:W-:-:S04]  /*11660*/  FMUL R8, R8, R2 ;  /* 0x0000000208087220 */ /* 0x010fc80000400000 */
[----:B------:R0:W-:Y:S04]  /*11670*/  @P4 STG.E.U16 desc[UR36][R6.64+0x52], R3 ;  /* 0x0000520306004986 */ /* 0x0001e8000c101524 */
[----:B------:R1:W-:Y:S01]  /*11680*/  @P5 STG.E.U16 desc[UR36][R4.64+0x60], R9 ;  /* 0x0000600904005986 */ /* 0x0003e2000c101524 */
[----:B0-----:R-:W-:-:S03]  /*11690*/  F2FP.BF16.F32.PACK_AB R3, RZ, R8 ;  /* 0x00000008ff03723e */ /* 0x001fc600000010ff */
[----:B------:R-:W3:Y:S01]  /*116a0*/  LDL.LU R8, [R1+0x68] ;  /* 0x0000680001087983 */ /* 0x000ee20000300800 */
[----:B-1----:R-:W-:-:S03]  /*116b0*/  PRMT R9, R3, 0x7610, R9 ;  /* 0x0000761003097816 */ /* 0x002fc60000000009 */
[----:B------:R-:W4:Y:S04]  /*116c0*/  LDL.LU R3, [R1+0x6c] ;  /* 0x00006c0001037983 */ /* 0x000f280000300800 */
[----:B------:R0:W-:Y:S04]  /*116d0*/  @P0 STG.E.U16 desc[UR36][R4.64+0x62], R9 ;  /* 0x0000620904000986 */ /* 0x0001e8000c101524 */
[----:B0-----:R-:W2:Y:S01]  /*116e0*/  LDL.LU R9, [R1+0x70] ;  /* 0x0000700001097983 */ /* 0x001ea20000300800 */
[----:B------:R-:W-:Y:S01]  /*116f0*/  ISETP.GT.AND P1, PT, R0, 0x30, P2 ;  /* 0x000000300000780c */ /* 0x000fe20001724270 */
[----:B---3--:R-:W-:-:S05]  /*11700*/  FMUL R8, R8, R2 ;  /* 0x0000000208087220 */ /* 0x008fca0000400000 */
[----:B------:R-:W-:-:S07]  /*11710*/  F2FP.BF16.F32.PACK_AB R8, RZ, R8 ;  /* 0x00000008ff08723e */ /* 0x000fce00000010ff */
[----:B------:R0:W-:Y:S01]  /*11720*/  @P1 STG.E.U16 desc[UR36][R6.64+0x60], R8 ;  /* 0x0000600806001986 */ /* 0x0001e2000c101524 */
[----:B--2---:R-:W-:-:S05]  /*11730*/  FMUL R9, R9, R2 ;  /* 0x0000000209097220 */ /* 0x004fca0000400000 */
[----:B0-----:R-:W-:-:S04]  /*11740*/  F2FP.BF16.F32.PACK_AB R8, RZ, R9 ;  /* 0x00000009ff08723e */ /* 0x001fc800000010ff */
[----:B------:R-:W-:Y:S02]  /*11750*/  PRMT R9, R8, 0x7610, R9 ;  /* 0x0000761008097816 */ /* 0x000fe40000000009 */
[----:B------:R-:W2:Y:S01]  /*11760*/  LDL.LU R8, [R1+0x78] ;  /* 0x0000780001087983 */ /* 0x000ea20000300800 */
[----:B------:R-:W-:Y:S01]  /*11770*/  ISETP.GT.AND P4, PT, R0, 0x31, P2 ;  /* 0x000000310000780c */ /* 0x000fe20001784270 */
[-C--:B----4-:R-:W-:Y:S01]  /*11780*/  FMUL R3, R3, R2.reuse ;  /* 0x0000000203037220 */ /* 0x090fe20000400000 */
[----:B-----5:R-:W-:Y:S01]  /*11790*/  FMUL R10, R10, R2 ;  /* 0x000000020a0a7220 */ /* 0x020fe20000400000 */
[----:B------:R-:W-:-:S03]  /*117a0*/  ISETP.GT.AND P5, PT, R0, 0x38, P3 ;  /* 0x000000380000780c */ /* 0x000fc60001fa4270 */
[----:B------:R-:W-:Y:S02]  /*117b0*/  F2FP.BF16.F32.PACK_AB R3, RZ, R3 ;  /* 0x00000003ff03723e */ /* 0x000fe400000010ff */
[----:B------:R-:W-:-:S05]  /*117c0*/  ISETP.GT.AND P6, PT, R0, 0x39, P3 ;  /* 0x000000390000780c */ /* 0x000fca0001fc4270 */
[----:B------:R0:W-:Y:S04]  /*117d0*/  @P4 STG.E.U16 desc[UR36][R6.64+0x62], R3 ;  /* 0x0000620306004986 */ /* 0x0001e8000c101524 */
[----:B------:R1:W-:Y:S01]  /*117e0*/  @P5 STG.E.U16 desc[UR36][R4.64+0x70], R9 ;  /* 0x0000700904005986 */ /* 0x0003e2000c101524 */
[----:B0-----:R-:W-:-:S04]  /*117f0*/  F2FP.BF16.F32.PACK_AB R3, RZ, R10 ;  /* 0x0000000aff03723e */ /* 0x001fc800000010ff */
[----:B------:R-:W-:Y:S01]  /*11800*/  PRMT R10, R3, 0x7610, R10 ;  /* 0x00007610030a7816 */ /* 0x000fe2000000000a */
[----:B-1----:R-:W3:Y:S04]  /*11810*/  LDL.LU R9, [R1+0x7c] ;  /* 0x00007c0001097983 */ /* 0x002ee80000300800 */
[----:B------:R0:W-:Y:S01]  /*11820*/  @P6 STG.E.U16 desc[UR36][R4.64+0x72], R10 ;  /* 0x0000720a04006986 */ /* 0x0001e2000c101524 */
[----:B--2---:R-:W-:-:S05]  /*11830*/  FMUL R8, R8, R2 ;  /* 0x0000000208087220 */ /* 0x004fca0000400000 */
[----:B------:R-:W-:Y:S02]  /*11840*/  F2FP.BF16.F32.PACK_AB R3, RZ, R8 ;  /* 0x00000008ff03723e */ /* 0x000fe400000010ff */
[----:B------:R-:W2:Y:S02]  /*11850*/  LDL.LU R8, [R1+0x80] ;  /* 0x0000800001087983 */ /* 0x000ea40000300800 */
[----:B0-----:R-:W-:Y:S02]  /*11860*/  PRMT R10, R3, 0x7610, R10 ;  /* 0x00007610030a7816 */ /* 0x001fe4000000000a */
[----:B------:R-:W4:Y:S01]  /*11870*/  LDL.LU R3, [R1+0x84] ;  /* 0x0000840001037983 */ /* 0x000f220000300800 */
[----:B------:R-:W-:-:S13]  /*11880*/  ISETP.GT.AND P0, PT, R0, 0x38, P2 ;  /* 0x000000380000780c */ /* 0x000fda0001704270 */
[----:B------:R0:W-:Y:S01]  /*11890*/  @P0 STG.E.U16 desc[UR36][R6.64+0x70], R10 ;  /* 0x0000700a06000986 */ /* 0x0001e2000c101524 */
[-C--:B--2---:R-:W-:Y:S01]  /*118a0*/  FMUL R8, R8, R2.reuse ;  /* 0x0000000208087220 */ /* 0x084fe20000400000 */
[----:B----4-:R-:W-:-:S04]  /*118b0*/  FMUL R3, R3, R2 ;  /* 0x0000000203037220 */ /* 0x010fc80000400000 */
[----:B0-----:R-:W-:Y:S02]  /*118c0*/  F2FP.BF16.F32.PACK_AB R10, RZ, R8 ;  /* 0x00000008ff0a723e */ /* 0x001fe400000010ff */
[----:B------:R-:W-:Y:S02]  /*118d0*/  F2FP.BF16.F32.PACK_AB R8, RZ, R3 ;  /* 0x00000003ff08723e */ /* 0x000fe400000010ff */
[----:B------:R-:W2:Y:S01]  /*118e0*/  LDL.LU R3, [R1+0x88] ;  /* 0x0000880001037983 */ /* 0x000ea20000300800 */
[----:B------:R-:W-:Y:S01]  /*118f0*/  ISETP.GT.AND P1, PT, R0, 0x39, P2 ;  /* 0x000000390000780c */ /* 0x000fe20001724270 */
[----:B---3--:R-:W-:-:S05]  /*11900*/  FMUL R9, R9, R2 ;  /* 0x0000000209097220 */ /* 0x008fca0000400000 */
[----:B------:R-:W-:-:S07]  /*11910*/  F2FP.BF16.F32.PACK_AB R9, RZ, R9 ;  /* 0x00000009ff09723e */ /* 0x000fce00000010ff */
[----:B------:R0:W-:Y:S04]  /*11920*/  @P1 STG.E.U16 desc[UR36][R6.64+0x72], R9 ;  /* 0x0000720906001986 */ /* 0x0001e8000c101524 */
[----:B0-----:R-:W3:Y:S01]  /*11930*/  LDL.LU R9, [R1+0x94] ;  /* 0x0000940001097983 */ /* 0x001ee20000300800 */
[----:B--2---:R-:W-:-:S05]  /*11940*/  FMUL R3, R3, R2 ;  /* 0x0000000203037220 */ /* 0x004fca0000400000 */
[----:B------:R-:W-:-:S04]  /*11950*/  F2FP.BF16.F32.PACK_AB R3, RZ, R3 ;  /* 0x00000003ff03723e */ /* 0x000fc800000010ff */
[----:B------:R-:W-:Y:S02]  /*11960*/  PRMT R12, R3, 0x7610, R12 ;  /* 0x00007610030c7816 */ /* 0x000fe4000000000c */
[----:B------:R-:W2:Y:S01]  /*11970*/  LDL.LU R3, [R1+0x90] ;  /* 0x0000900001037983 */ /* 0x000ea20000300800 */
[----:B------:R-:W-:-:S13]  /*11980*/  ISETP.GT.AND P4, PT, R0, 0x40, P3 ;  /* 0x000000400000780c */ /* 0x000fda0001f84270 */
[----:B------:R0:W-:Y:S01]  /*11990*/  @P4 STG.E.U16 desc[UR36][R4.64+0x80], R10 ;  /* 0x0000800a04004986 */ /* 0x0001e2000c101524 */
[----:B--2---:R-:W-:-:S05]  /*119a0*/  FMUL R3, R3, R2 ;  /* 0x0000000203037220 */ /* 0x004fca0000400000 */
[----:B0-----:R-:W-:Y:S02]  /*119b0*/  F2FP.BF16.F32.PACK_AB R10, RZ, R3 ;  /* 0x00000003ff0a723e */ /* 0x001fe400000010ff */
[----:B------:R-:W2:Y:S01]  /*119c0*/  LDL.LU R3, [R1+0x98] ;  /* 0x0000980001037983 */ /* 0x000ea20000300800 */
[C---:B------:R-:W-:Y:S02]  /*119d0*/  ISETP.GT.AND P5, PT, R0.reuse, 0x41, P3 ;  /* 0x000000410000780c */ /* 0x040fe40001fa4270 */
[C---:B------:R-:W-:Y:S01]  /*119e0*/  ISETP.GT.AND P0, PT, R0.reuse, 0x40, P2 ;  /* 0x000000400000780c */ /* 0x040fe20001704270 */
[-C--:B---3--:R-:W-:Y:S01]  /*119f0*/  FMUL R9, R9, R2.reuse ;  /* 0x0000000209097220 */ /* 0x088fe20000400000 */
[C---:B------:R-:W-:Y:S01]  /*11a00*/  ISETP.GT.AND P1, PT, R0.reuse, 0x41, P2 ;  /* 0x000000410000780c */ /* 0x040fe20001724270 */
[----:B------:R-:W-:Y:S01]  /*11a10*/  FMUL R11, R11, R2 ;  /* 0x000000020b0b7220 */ /* 0x000fe20000400000 */
[----:B------:R-:W-:Y:S02]  /*11a20*/  ISETP.GT.AND P4, PT, R0, 0x48, P3 ;  /* 0x000000480000780c */ /* 0x000fe40001f84270 */
[----:B------:R-:W-:-:S05]  /*11a30*/  F2FP.BF16.F32.PACK_AB R9, RZ, R9 ;  /* 0x00000009ff09723e */ /* 0x000fca00000010ff */
[----:B------:R0:W-:Y:S01]  /*11a40*/  @P5 STG.E.U16 desc[UR36][R4.64+0x82], R8 ;  /* 0x0000820804005986 */ /* 0x0001e2000c101524 */
[----:B------:R-:W-:-:S03]  /*11a50*/  ISETP.GT.AND P5, PT, R0, 0x49, P3 ;  /* 0x000000490000780c */ /* 0x000fc60001fa4270 */
[----:B------:R1:W-:Y:S01]  /*11a60*/  @P0 STG.E.U16 desc[UR36][R6.64+0x80], R12 ;  /* 0x0000800c06000986 */ /* 0x0003e2000c101524 */
[----:B------:R-:W-:Y:S02]  /*11a70*/  ISETP.GT.AND P0, PT, R0, 0x48, P2 ;  /* 0x000000480000780c */ /* 0x000fe40001704270 */
[----:B------:R-:W-:Y:S02]  /*11a80*/  F2FP.BF16.F32.PACK_AB R11, RZ, R11 ;  /* 0x0000000bff0b723e */ /* 0x000fe400000010ff */
[----:B0-----:R-:W-:-:S03]  /*11a90*/  PRMT R8, R10, 0x7610, R8 ;  /* 0x000076100a087816 */ /* 0x001fc60000000008 */
[----:B------:R-:W-:Y:S01]  /*11aa0*/  @P1 STG.E.U16 desc[UR36][R6.64+0x82], R11 ;  /* 0x0000820b06001986 */ /* 0x000fe2000c101524 */
[----:B-1----:R-:W-:Y:S02]  /*11ab0*/  PRMT R12, R9, 0x7610, R12 ;  /* 0x00007610090c7816 */ /* 0x002fe4000000000c */
[C---:B------:R-:W-:Y:S01]  /*11ac0*/  ISETP.GT.AND P1, PT, R0.reuse, 0x49, P2 ;  /* 0x000000490000780c */ /* 0x040fe20001724270 */
[----:B------:R0:W-:Y:S01]  /*11ad0*/  @P4 STG.E.U16 desc[UR36][R4.64+0x90], R8 ;  /* 0x0000900804004986 */ /* 0x0001e2000c101524 */
[----:B------:R-:W-:-:S03]  /*11ae0*/  ISETP.GT.AND P4, PT, R0, 0x50, P3 ;  /* 0x000000500000780c */ /* 0x000fc60001f84270 */
[----:B------:R1:W-:Y:S01]  /*11af0*/  @P5 STG.E.U16 desc[UR36][R4.64+0x92], R12 ;  /* 0x0000920c04005986 */ /* 0x0003e2000c101524 */
[----:B0-----:R-:W-:Y:S01]  /*11b00*/  FMUL R8, R233, R2 ;  /* 0x00000002e9087220 */ /* 0x001fe20000400000 */
[----:B------:R-:W-:-:S04]  /*11b10*/  ISETP.GT.AND P5, PT, R0, 0x51, P3 ;  /* 0x000000510000780c */ /* 0x000fc80001fa4270 */
[----:B------:R-:W-:-:S04]  /*11b20*/  F2FP.BF16.F32.PACK_AB R8, RZ, R8 ;  /* 0x00000008ff08723e */ /* 0x000fc800000010ff */
[----:B-1----:R-:W-:Y:S02]  /*11b30*/  PRMT R12, R8, 0x7610, R12 ;  /* 0x00007610080c7816 */ /* 0x002fe4000000000c */
[----:B------:R-:W-:Y:S01]  /*11b40*/  ISETP.GT.AND P6, PT, R0, 0x71, P3 ;  /* 0x000000710000780c */ /* 0x000fe20001fc4270 */
[----:B--2---:R-:W-:-:S05]  /*11b50*/  FMUL R3, R3, R2 ;  /* 0x0000000203037220 */ /* 0x004fca0000400000 */
[----:B------:R-:W-:Y:S01]  /*11b60*/  F2FP.BF16.F32.PACK_AB R10, RZ, R3 ;  /* 0x00000003ff0a723e */ /* 0x000fe200000010ff */
[----:B------:R-:W-:-:S05]  /*11b70*/  FMUL R3, R235, R2 ;  /* 0x00000002eb037220 */ /* 0x000fca0000400000 */
[----:B------:R-:W-:Y:S01]  /*11b80*/  F2FP.BF16.F32.PACK_AB R9, RZ, R3 ;  /* 0x00000003ff09723e */ /* 0x000fe200000010ff */
[-C--:B------:R-:W-:Y:S01]  /*11b90*/  FMUL R3, R234, R2.reuse ;  /* 0x00000002ea037220 */ /* 0x080fe20000400000 */
[----:B------:R0:W-:Y:S04]  /*11ba0*/  @P0 STG.E.U16 desc[UR36][R6.64+0x90], R10 ;  /* 0x0000900a06000986 */ /* 0x0001e8000c101524 */
[----:B------:R-:W-:Y:S02]  /*11bb0*/  F2FP.BF16.F32.PACK_AB R3, RZ, R3 ;  /* 0x00000003ff03723e */ /* 0x000fe400000010ff */
[----:B------:R-:W-:Y:S01]  /*11bc0*/  PRMT R11, R9, 0x7610, R11 ;  /* 0x00007610090b7816 */ /* 0x000fe2000000000b */
[-C--:B------:R-:W-:Y:S01]  /*11bd0*/  FMUL R9, R232, R2.reuse ;  /* 0x00000002e8097220 */ /* 0x080fe20000400000 */
[----:B0-----:R-:W-:Y:S01]  /*11be0*/  PRMT R10, R3, 0x7610, R10 ;  /* 0x00007610030a7816 */ /* 0x001fe2000000000a */
[----:B------:R-:W-:-:S02]  /*11bf0*/  FMUL R3, R231, R2 ;  /* 0x00000002e7037220 */ /* 0x000fc40000400000 */
[----:B------:R0:W-:Y:S01]  /*11c00*/  @P1 STG.E.U16 desc[UR36][R6.64+0x92], R11 ;  /* 0x0000920b06001986 */ /* 0x0001e2000c101524 */
[----:B------:R-:W-:Y:S02]  /*11c10*/  ISETP.GT.AND P1, PT, R0, 0x50, P2 ;  /* 0x000000500000780c */ /* 0x000fe40001724270 */
[----:B------:R-:W-:Y:S02]  /*11c20*/  F2FP.BF16.F32.PACK_AB R9, RZ, R9 ;  /* 0x00000009ff09723e */ /* 0x000fe400000010ff */
[----:B------:R-:W-:Y:S01]  /*11c30*/  F2FP.BF16.F32.PACK_AB R8, RZ, R3 ;  /* 0x00000003ff08723e */ /* 0x000fe200000010ff */
[----:B------:R-:W-:Y:S01]  /*11c40*/  FMUL R3, R230, R2 ;  /* 0x00000002e6037220 */ /* 0x000fe20000400000 */
[C---:B------:R-:W-:Y:S01]  /*11c50*/  ISETP.GT.AND P0, PT, R0.reuse, 0x51, P2 ;  /* 0x000000510000780c */ /* 0x040fe20001704270 */
[----:B------:R1:W-:Y:S01]  /*11c60*/  @P4 STG.E.U16 desc[UR36][R4.64+0xa0], R10 ;  /* 0x0000a00a04004986 */ /* 0x0003e2000c101524 */
[----:B------:R-:W-:Y:S02]  /*11c70*/  ISETP.GT.AND P4, PT, R0, 0x58, P3 ;  /* 0x000000580000780c */ /* 0x000fe40001f84270 */
[----:B0-----:R-:W-:-:S02]  /*11c80*/  PRMT R11, R9, 0x7610, R11 ;  /* 0x00007610090b7816 */ /* 0x001fc4000000000b */
[----:B------:R-:W-:Y:S01]  /*11c90*/  F2FP.BF16.F32.PACK_AB R9, RZ, R3 ;  /* 0x00000003ff09723e */ /* 0x000fe200000010ff */
[-C--:B------:R-:W-:Y:S01]  /*11ca0*/  FMUL R3, R228, R2.reuse ;  /* 0x00000002e4037220 */ /* 0x080fe20000400000 */
[----:B------:R-:W-:Y:S01]  /*11cb0*/  PRMT R13, R8, 0x7610, R13 ;  /* 0x00007610080d7816 */ /* 0x000fe2000000000d */
[----:B------:R-:W-:Y:S01]  /*11cc0*/  FMUL R8, R229, R2 ;  /* 0x00000002e5087220 */ /* 0x000fe20000400000 */
[----:B------:R-:W-:Y:S01]  /*11cd0*/  @P5 STG.E.U16 desc[UR36][R4.64+0xa2], R12 ;  /* 0x0000a20c04005986 */ /* 0x000fe2000c101524 */
[----:B------:R-:W-:Y:S02]  /*11ce0*/  ISETP.GT.AND P5, PT, R0, 0x59, P3 ;  /* 0x000000590000780c */ /* 0x000fe40001fa4270 */
[----:B------:R-:W-:Y:S01]  /*11cf0*/  F2FP.BF16.F32.PACK_AB R3, RZ, R3 ;  /* 0x00000003ff03723e */ /* 0x000fe200000010ff */
[----:B------:R0:W-:Y:S01]  /*11d00*/  @P1 STG.E.U16 desc[UR36][R6.64+0xa0], R11 ;  /* 0x0000a00b06001986 */ /* 0x0001e2000c101524 */
[----:B-1----:R-:W-:Y:S01]  /*11d10*/  F2FP.BF16.F32.PACK_AB R10, RZ, R8 ;  /* 0x00000008ff0a723e */ /* 0x002fe200000010ff */
[----:B------:R-:W-:-:S02]  /*11d20*/  FMUL R8, R227, R2 ;  /* 0x00000002e3087220 */ /* 0x000fc40000400000 */
[----:B------:R-:W-:Y:S01]  /*11d30*/  @P0 STG.E.U16 desc[UR36][R6.64+0xa2], R13 ;  /* 0x0000a20d06000986 */ /* 0x000fe2000c101524 */
[C---:B------:R-:W-:Y:S02]  /*11d40*/  ISETP.GT.AND P0, PT, R0.reuse, 0x58, P2 ;  /* 0x000000580000780c */ /* 0x040fe40001704270 */
[C---:B------:R-:W-:Y:S01]  /*11d50*/  ISETP.GT.AND P1, PT, R0.reuse, 0x59, P2 ;  /* 0x000000590000780c */ /* 0x040fe20001724270 */
[----:B------:R1:W-:Y:S01]  /*11d60*/  @P4 STG.E.U16 desc[UR36][R4.64+0xb0], R9 ;  /* 0x0000b00904004986 */ /* 0x0003e2000c101524 */
[----:B------:R-:W-:Y:S02]  /*11d70*/  ISETP.GT.AND P4, PT, R0, 0x60, P3 ;  /* 0x000000600000780c */ /* 0x000fe40001f84270 */
[----:B0-----:R-:W-:Y:S01]  /*11d80*/  PRMT R11, R3, 0x7610, R11 ;  /* 0x00007610030b7816 */ /* 0x001fe2000000000b */
[----:B------:R-:W-:Y:S01]  /*11d90*/  FMUL R3, R226, R2 ;  /* 0x00000002e2037220 */ /* 0x000fe20000400000 */
[----:B------:R-:W-:Y:S01]  /*11da0*/  F2FP.BF16.F32.PACK_AB R8, RZ, R8 ;  /* 0x00000008ff08723e */ /* 0x000fe200000010ff */
[----:B------:R0:W-:Y:S03]  /*11db0*/  @P5 STG.E.U16 desc[UR36][R4.64+0xb2], R10 ;  /* 0x0000b20a04005986 */ /* 0x0001e6000c101524 */
[----:B-1----:R-:W-:Y:S01]  /*11dc0*/  F2FP.BF16.F32.PACK_AB R9, RZ, R3 ;  /* 0x00000003ff09723e */ /* 0x002fe200000010ff */
[-C--:B------:R-:W-:Y:S01]  /*11dd0*/  FMUL R3, R225, R2.reuse ;  /* 0x00000002e1037220 */ /* 0x080fe20000400000 */
[----:B------:R-:W-:Y:S01]  /*11de0*/  PRMT R12, R8, 0x7610, R12 ;  /* 0x00007610080c7816 */ /* 0x000fe2000000000c */
[----:B------:R-:W-:Y:S01]  /*11df0*/  FMUL R8, R224, R2 ;  /* 0x00000002e0087220 */ /* 0x000fe20000400000 */
[----:B------:R1:W-:Y:S01]  /*11e00*/  @P0 STG.E.U16 desc[UR36][R6.64+0xb0], R11 ;  /* 0x0000b00b06000986 */ /* 0x0003e2000c101524 */
[----:B0-----:R-:W-:-:S02]  /*11e10*/  PRMT R10, R9, 0x7610, R10 ;  /* 0x00007610090a7816 */ /* 0x001fc4000000000a */
[----:B------:R-:W-:Y:S01]  /*11e20*/  F2FP.BF16.F32.PACK_AB R3, RZ, R3 ;  /* 0x00000003ff03723e */ /* 0x000fe200000010ff */
[----:B------:R0:W-:Y:S01]  /*11e30*/  @P1 STG.E.U16 desc[UR36][R6.64+0xb2], R12 ;  /* 0x0000b20c06001986 */ /* 0x0001e2000c101524 */
[C---:B------:R-:W-:Y:S01]  /*11e40*/  ISETP.GT.AND P5, PT, R0.reuse, 0x61, P3 ;  /* 0x000000610000780c */ /* 0x040fe20001fa4270 */
[-C--:B------:R-:W-:Y:S01]  /*11e50*/  FMUL R9, R223, R2.reuse ;  /* 0x00000002df097220 */ /* 0x080fe20000400000 */
[C---:B------:R-:W-:Y:S01]  /*11e60*/  ISETP.GT.AND P1, PT, R0.reuse, 0x60, P2 ;  /* 0x000000600000780c */ /* 0x040fe20001724270 */
[----:B------:R-:W-:Y:S01]  /*11e70*/  @P4 STG.E.U16 desc[UR36][R4.64+0xc0], R10 ;  /* 0x0000c00a04004986 */ /* 0x000fe2000c101524 */
[----:B------:R-:W-:Y:S02]  /*11e80*/  ISETP.GT.AND P4, PT, R0, 0x61, P2 ;  /* 0x000000610000780c */ /* 0x000fe40001784270 */
[----:B-1----:R-:W-:Y:S01]  /*11e90*/  PRMT R11, R3, 0x7610, R11 ;  /* 0x00007610030b7816 */ /* 0x002fe2000000000b */
[----:B------:R-:W-:Y:S01]  /*11ea0*/  FMUL R3, R222, R2 ;  /* 0x00000002de037220 */ /* 0x000fe20000400000 */
[----:B------:R-:W-:-:S02]  /*11eb0*/  F2FP.BF16.F32.PACK_AB R8, RZ, R8 ;  /* 0x00000008ff08723e */ /* 0x000fc400000010ff */
[----:B------:R-:W-:Y:S02]  /*11ec0*/  F2FP.BF16.F32.PACK_AB R9, RZ, R9 ;  /* 0x00000009ff09723e */ /* 0x000fe400000010ff */
[----:B0-----:R-:W-:Y:S02]  /*11ed0*/  PRMT R12, R8, 0x7610, R12 ;  /* 0x00007610080c7816 */ /* 0x001fe4000000000c */
[----:B------:R-:W-:Y:S01]  /*11ee0*/  F2FP.BF16.F32.PACK_AB R8, RZ, R3 ;  /* 0x00000003ff08723e */ /* 0x000fe200000010ff */
[-C--:B------:R-:W-:Y:S01]  /*11ef0*/  FMUL R3, R221, R2.reuse ;  /* 0x00000002dd037220 */ /* 0x080fe20000400000 */
[----:B------:R-:W-:Y:S01]  /*11f00*/  PRMT R13, R9, 0x7610, R13 ;  /* 0x00007610090d7816 */ /* 0x000fe2000000000d */
[----:B------:R0:W-:Y:S01]  /*11f10*/  @P5 STG.E.U16 desc[UR36][R4.64+0xc2], R11 ;  /* 0x0000c20b04005986 */ /* 0x0001e2000c101524 */
[----:B------:R-:W-:Y:S02]  /*11f20*/  ISETP.GT.AND P0, PT, R0, 0x68, P3 ;  /* 0x000000680000780c */ /* 0x000fe40001f04270 */
[----:B------:R-:W-:Y:S01]  /*11f30*/  F2FP.BF16.F32.PACK_AB R9, RZ, R3 ;  /* 0x00000003ff09723e */ /* 0x000fe200000010ff */
[----:B------:R1:W-:Y:S01]  /*11f40*/  @P1 STG.E.U16 desc[UR36][R6.64+0xc0], R12 ;  /* 0x0000c00c06001986 */ /* 0x0003e2000c101524 */
[----:B------:R-:W-:-:S03]  /*11f50*/  FMUL R3, R219, R2 ;  /* 0x00000002db037220 */ /* 0x000fc60000400000 */
[----:B------:R-:W-:Y:S01]  /*11f60*/  @P4 STG.E.U16 desc[UR36][R6.64+0xc2], R13 ;  /* 0x0000c20d06004986 */ /* 0x000fe2000c101524 */
[----:B------:R-:W-:Y:S02]  /*11f70*/  ISETP.GT.AND P4, PT, R0, 0x69, P3 ;  /* 0x000000690000780c */ /* 0x000fe40001f84270 */
[----:B------:R-:W-:Y:S01]  /*11f80*/  PRMT R14, R8, 0x7610, R14 ;  /* 0x00007610080e7816 */ /* 0x000fe2000000000e */
[-C--:B------:R-:W-:Y:S01]  /*11f90*/  FMUL R8, R220, R2.reuse ;  /* 0x00000002dc087220 */ /* 0x080fe20000400000 */
[----:B------:R-:W-:Y:S02]  /*11fa0*/  F2FP.BF16.F32.PACK_AB R3, RZ, R3 ;  /* 0x00000003ff03723e */ /* 0x000fe400000010ff */
[----:B------:R-:W-:Y:S01]  /*11fb0*/  ISETP.GT.AND P1, PT, R0, 0x68, P2 ;  /* 0x000000680000780c */ /* 0x000fe20001724270 */
[----:B------:R-:W-:Y:S01]  /*11fc0*/  @P0 STG.E.U16 desc[UR36][R4.64+0xd0], R14 ;  /* 0x0000d00e04000986 */ /* 0x000fe2000c101524 */
[----:B0-----:R-:W-:Y:S01]  /*11fd0*/  PRMT R11, R3, 0x7610, R11 ;  /* 0x00007610030b7816 */ /* 0x001fe2000000000b */
[----:B------:R-:W-:Y:S01]  /*11fe0*/  FMUL R3, R217, R2 ;  /* 0x00000002d9037220 */ /* 0x000fe20000400000 */
[----:B------:R-:W-:Y:S01]  /*11ff0*/  F2FP.BF16.F32.PACK_AB R10, RZ, R8 ;  /* 0x00000008ff0a723e */ /* 0x000fe200000010ff */
[----:B------:R-:W-:Y:S01]  /*12000*/  FMUL R8, R218, R2 ;  /* 0x00000002da087220 */ /* 0x000fe20000400000 */
[C---:B------:R-:W-:Y:S01]  /*12010*/  ISETP.GT.AND P0, PT, R0.reuse, 0x69, P2 ;  /* 0x000000690000780c */ /* 0x040fe20001704270 */
[----:B------:R0:W-:Y:S01]  /*12020*/  @P4 STG.E.U16 desc[UR36][R4.64+0xd2], R9 ;  /* 0x0000d20904004986 */ /* 0x0001e2000c101524 */
[----:B------:R-:W-:-:S02]  /*12030*/  ISETP.GT.AND P5, PT, R0, 0x70, P3 ;  /* 0x000000700000780c */ /* 0x000fc40001fa4270 */
[----:B------:R-:W-:-:S04]  /*12040*/  F2FP.BF16.F32.PACK_AB R8, RZ, R8 ;  /* 0x00000008ff08723e */ /* 0x000fc800000010ff */
[----:B-1----:R-:W-:Y:S02]  /*12050*/  PRMT R12, R8, 0x7610, R12 ;  /* 0x00007610080c7816 */ /* 0x002fe4000000000c */
[----:B0-----:R-:W-:Y:S01]  /*12060*/  F2FP.BF16.F32.PACK_AB R9, RZ, R3 ;  /* 0x00000003ff09723e */ /* 0x001fe200000010ff */
[-C--:B------:R-:W-:Y:S01]  /*12070*/  FMUL R3, R216, R2.reuse ;  /* 0x00000002d8037220 */ /* 0x080fe20000400000 */
[----:B------:R-:W-:Y:S01]  /*12080*/  FMUL R8, R215, R2 ;  /* 0x00000002d7087220 */ /* 0x000fe20000400000 */
[----:B------:R0:W-:Y:S03]  /*12090*/  @P1 STG.E.U16 desc[UR36][R6.64+0xd0], R10 ;  /* 0x0000d00a06001986 */ /* 0x0001e6000c101524 */
[----:B------:R-:W-:Y:S01]  /*120a0*/  F2FP.BF16.F32.PACK_AB R3, RZ, R3 ;  /* 0x00000003ff03723e */ /* 0x000fe200000010ff */
[----:B------:R1:W-:Y:S01]  /*120b0*/  @P0 STG.E.U16 desc[UR36][R6.64+0xd2], R11 ;  /* 0x0000d20b06000986 */ /* 0x0003e2000c101524 */
[----:B------:R-:W-:-:S02]  /*120c0*/  ISETP.GT.AND P1, PT, R0, 0x70, P2 ;  /* 0x000000700000780c */ /* 0x000fc40001724270 */
[----:B------:R-:W-:Y:S01]  /*120d0*/  F2FP.BF16.F32.PACK_AB R8, RZ, R8 ;  /* 0x00000008ff08723e */ /* 0x000fe200000010ff */
[----:B------:R2:W-:Y:S01]  /*120e0*/  @P5 STG.E.U16 desc[UR36][R4.64+0xe0], R12 ;  /* 0x0000e00c04005986 */ /* 0x0005e2000c101524 */
[----:B0-----:R-:W-:Y:S01]  /*120f0*/  PRMT R10, R9, 0x7610, R10 ;  /* 0x00007610090a7816 */ /* 0x001fe2000000000a */
[-C--:B------:R-:W-:Y:S01]  /*12100*/  FMUL R9, R214, R2.reuse ;  /* 0x00000002d6097220 */ /* 0x080fe20000400000 */
[----:B-1----:R-:W-:Y:S01]  /*12110*/  PRMT R11, R3, 0x7610, R11 ;  /* 0x00007610030b7816 */ /* 0x002fe2000000000b */
[----:B------:R-:W-:-:S03]  /*12120*/  FMUL R3, R213, R2 ;  /* 0x00000002d5037220 */ /* 0x000fc60000400000 */
[----:B------:R-:W-:Y:S02]  /*12130*/  F2FP.BF16.F32.PACK_AB R9, RZ, R9 ;  /* 0x00000009ff09723e */ /* 0x000fe400000010ff */
[----:B--2---:R-:W-:Y:S02]  /*12140*/  PRMT R12, R8, 0x7610, R12 ;  /* 0x00007610080c7816 */ /* 0x004fe4000000000c */
[----:B------:R-:W-:Y:S01]  /*12150*/  F2FP.BF16.F32.PACK_AB R8, RZ, R3 ;  /* 0x00000003ff08723e */ /* 0x000fe200000010ff */
[----:B------:R-:W-:Y:S01]  /*12160*/  FMUL R3, R212, R2 ;  /* 0x00000002d4037220 */ /* 0x000fe20000400000 */
[C---:B------:R-:W-:Y:S02]  /*12170*/  ISETP.GT.AND P4, PT, R0.reuse, 0x71, P2 ;  /* 0x000000710000780c */ /* 0x040fe40001784270 */
[----:B------:R-:W-:Y:S01]  /*12180*/  ISETP.GT.AND P5, PT, R0, 0x78, P3 ;  /* 0x000000780000780c */ /* 0x000fe20001fa4270 */
[----:B------:R0:W-:Y:S01]  /*12190*/  @P6 STG.E.U16 desc[UR36][R4.64+0xe2], R10 ;  /* 0x0000e20a04006986 */ /* 0x0001e2000c101524 */
[----:B------:R-:W-:-:S02]  /*121a0*/  PRMT R13, R9, 0x7610, R13 ;  /* 0x00007610090d7816 */ /* 0x000fc4000000000d */
[----:B------:R-:W-:Y:S01]  /*121b0*/  F2FP.BF16.F32.PACK_AB R9, RZ, R3 ;  /* 0x00000003ff09723e */ /* 0x000fe200000010ff */
[----:B------:R1:W-:Y:S01]  /*121c0*/  @P1 STG.E.U16 desc[UR36][R6.64+0xe0], R11 ;  /* 0x0000e00b06001986 */ /* 0x0003e2000c101524 */
[----:B------:R-:W-:Y:S01]  /*121d0*/  ISETP.GT.AND P0, PT, R0, 0x79, P3 ;  /* 0x000000790000780c */ /* 0x000fe20001f04270 */
[-C--:B------:R-:W-:Y:S01]  /*121e0*/  FMUL R3, R210, R2.reuse ;  /* 0x00000002d2037220 */ /* 0x080fe20000400000 */
[----:B------:R-:W-:Y:S02]  /*121f0*/  ISETP.GT.AND P1, PT, R0, 0x78, P2 ;  /* 0x000000780000780c */ /* 0x000fe40001724270 */
[----:B------:R-:W-:Y:S01]  /*12200*/  PRMT R14, R8, 0x7610, R14 ;  /* 0x00007610080e7816 */ /* 0x000fe2000000000e */
[----:B------:R-:W-:Y:S01]  /*12210*/  FMUL R8, R211, R2 ;  /* 0x00000002d3087220 */ /* 0x000fe20000400000 */
[----:B------:R-:W-:Y:S01]  /*12220*/  F2FP.BF16.F32.PACK_AB R3, RZ, R3 ;  /* 0x00000003ff03723e */ /* 0x000fe200000010ff */
[----:B------:R2:W-:Y:S01]  /*12230*/  @P4 STG.E.U16 desc[UR36][R6.64+0xe2], R12 ;  /* 0x0000e20c06004986 */ /* 0x0005e2000c101524 */
[----:B------:R-:W-:-:S02]  /*12240*/  ISETP.GT.AND P4, PT, R0, 0x79, P2 ;  /* 0x000000790000780c */ /* 0x000fc40001784270 */
[----:B0-----:R-:W-:Y:S01]  /*12250*/  F2FP.BF16.F32.PACK_AB R10, RZ, R8 ;  /* 0x00000008ff0a723e */ /* 0x001fe200000010ff */
[----:B------:R-:W-:Y:S01]  /*12260*/  @P5 STG.E.U16 desc[UR36][R4.64+0xf0], R13 ;  /* 0x0000f00d04005986 */ /* 0x000fe2000c101524 */
[----:B-1----:R-:W-:Y:S01]  /*12270*/  PRMT R11, R3, 0x7610, R11 ;  /* 0x00007610030b7816 */ /* 0x002fe2000000000b */
[-C--:B------:R-:W-:Y:S01]  /*12280*/  FMUL R3, R208, R2.reuse ;  /* 0x00000002d0037220 */ /* 0x080fe20000400000 */
[----:B------:R-:W-:Y:S01]  /*12290*/  FMUL R8, R209, R2 ;  /* 0x00000002d1087220 */ /* 0x000fe20000400000 */
[C---:B------:R-:W-:Y:S01]  /*122a0*/  ISETP.GT.AND P5, PT, R0.reuse, 0x80, P3 ;  /* 0x000000800000780c */ /* 0x040fe20001fa4270 */
[----:B------:R-:W-:Y:S01]  /*122b0*/  @P0 STG.E.U16 desc[UR36][R4.64+0xf2], R14 ;  /* 0x0000f20e04000986 */ /* 0x000fe2000c101524 */
[----:B------:R-:W-:-:S03]  /*122c0*/  ISETP.GT.AND P6, PT, R0, 0x81, P3 ;  /* 0x000000810000780c */ /* 0x000fc60001fc4270 */
[----:B------:R0:W-:Y:S01]  /*122d0*/  @P1 STG.E.U16 desc[UR36][R6.64+0xf0], R9 ;  /* 0x0000f00906001986 */ /* 0x0001e2000c101524 */
[----:B------:R-:W-:-:S04]  /*122e0*/  F2FP.BF16.F32.PACK_AB R8, RZ, R8 ;  /* 0x00000008ff08723e */ /* 0x000fc800000010ff */
[----:B--2---:R-:W-:Y:S01]  /*122f0*/  PRMT R12, R8, 0x7610, R12 ;  /* 0x00007610080c7816 */ /* 0x004fe2000000000c */
[-C--:B------:R-:W-:Y:S01]  /*12300*/  FMUL R8, R206, R2.reuse ;  /* 0x00000002ce087220 */ /* 0x080fe20000400000 */
[----:B0-----:R-:W-:Y:S01]  /*12310*/  F2FP.BF16.F32.PACK_AB R9, RZ, R3 ;  /* 0x00000003ff09723e */ /* 0x001fe200000010ff */
[----:B------:R-:W-:Y:S01]  /*12320*/  FMUL R3, R207, R2 ;  /* 0x00000002cf037220 */ /* 0x000fe20000400000 */
[----:B------:R0:W-:Y:S01]  /*12330*/  @P4 STG.E.U16 desc[UR36][R6.64+0xf2], R10 ;  /* 0x0000f20a06004986 */ /* 0x0001e2000c101524 */
[----:B------:R-:W-:-:S03]  /*12340*/  ISETP.GT.AND P0, PT, R0, 0x80, P2 ;  /* 0x000000800000780c */ /* 0x000fc60001704270 */
[----:B------:R-:W-:Y:S01]  /*12350*/  F2FP.BF16.F32.PACK_AB R3, RZ, R3 ;  /* 0x00000003ff03723e */ /* 0x000fe200000010ff */
[----:B------:R1:W-:Y:S01]  /*12360*/  @P5 STG.E.U16 desc[UR36][R4.64+0x100], R11 ;  /* 0x0001000b04005986 */ /* 0x0003e2000c101524 */
[----:B------:R-:W-:Y:S02]  /*12370*/  ISETP.GT.AND P1, PT, R0, 0x81, P2 ;  /* 0x000000810000780c */ /* 0x000fe40001724270 */
[----:B------:R-:W-:Y:S01]  /*12380*/  F2FP.BF16.F32.PACK_AB R8, RZ, R8 ;  /* 0x00000008ff08723e */ /* 0x000fe200000010ff */
[----:B------:R2:W-:Y:S01]  /*12390*/  @P6 STG.E.U16 desc[UR36][R4.64+0x102], R12 ;  /* 0x0001020c04006986 */ /* 0x0005e2000c101524 */
[----:B0-----:R-:W-:Y:S01]  /*123a0*/  PRMT R10, R9, 0x7610, R10 ;  /* 0x00007610090a7816 */ /* 0x001fe2000000000a */
[-C--:B------:R-:W-:Y:S01]  /*123b0*/  FMUL R9, R205, R2.reuse ;  /* 0x00000002cd097220 */ /* 0x080fe20000400000 */
[----:B-1----:R-:W-:Y:S01]  /*123c0*/  PRMT R11, R3, 0x7610, R11 ;  /* 0x00007610030b7816 */ /* 0x002fe2000000000b */
[----:B------:R-:W-:Y:S01]  /*123d0*/  FMUL R3, R204, R2 ;  /* 0x00000002cc037220 */ /* 0x000fe20000400000 */
[----:B------:R-:W-:-:S02]  /*123e0*/  ISETP.GT.AND P4, PT, R0, 0x88, P3 ;  /* 0x000000880000780c */ /* 0x000fc40001f84270 */
[----:B--2---:R-:W-:Y:S02]  /*123f0*/  PRMT R12, R8, 0x7610, R12 ;  /* 0x00007610080c7816 */ /* 0x004fe4000000000c */
[----:B------:R-:W-:Y:S01]  /*12400*/  F2FP.BF16.F32.PACK_AB R8, RZ, R3 ;  /* 0x00000003ff08723e */ /* 0x000fe200000010ff */
[-C--:B------:R-:W-:Y:S01]  /*12410*/  FMUL R3, R203, R2.reuse ;  /* 0x00000002cb037220 */ /* 0x080fe20000400000 */
[----:B------:R-:W-:Y:S02]  /*12420*/  F2FP.BF16.F32.PACK_AB R9, RZ, R9 ;  /* 0x00000009ff09723e */ /* 0x000fe400000010ff */
[C---:B------:R-:W-:Y:S01]  /*12430*/  ISETP.GT.AND P5, PT, R0.reuse, 0x89, P3 ;  /* 0x000000890000780c */ /* 0x040fe20001fa4270 */
[----:B------:R0:W-:Y:S01]  /*12440*/  @P0 STG.E.U16 desc[UR36][R6.64+0x100], R10 ;  /* 0x0001000a06000986 */ /* 0x0001e2000c101524 */
[----:B------:R-:W-:Y:S02]  /*12450*/  PRMT R13, R9, 0x7610, R13 ;  /* 0x00007610090d7816 */ /* 0x000fe4000000000d */
[----:B------:R-:W-:Y:S01]  /*12460*/  F2FP.BF16.F32.PACK_AB R9, RZ, R3 ;  /* 0x00000003ff09723e */ /* 0x000fe200000010ff */
[----:B------:R1:W-:Y:S01]  /*12470*/  @P1 STG.E.U16 desc[UR36][R6.64+0x102], R11 ;  /* 0x0001020b06001986 */ /* 0x0003e2000c101524 */
[C---:B------:R-:W-:Y:S01]  /*12480*/  ISETP.GT.AND P0, PT, R0.reuse, 0x88, P2 ;  /* 0x000000880000780c */ /* 0x040fe20001704270 */
[----:B------:R-:W-:Y:S01]  /*12490*/  FMUL R3, R201, R2 ;  /* 0x00000002c9037220 */ /* 0x000fe20000400000 */
[----:B------:R-:W-:-:S02]  /*124a0*/  ISETP.GT.AND P1, PT, R0, 0x89, P2 ;  /* 0x000000890000780c */ /* 0x000fc40001724270 */
[----:B------:R-:W-:Y:S01]  /*124b0*/  PRMT R14, R8, 0x7610, R14 ;  /* 0x00007610080e7816 */ /* 0x000fe2000000000e */
[----:B------:R-:W-:Y:S01]  /*124c0*/  FMUL R8, R202, R2 ;  /* 0x00000002ca087220 */ /* 0x000fe20000400000 */
[----:B------:R-:W-:Y:S01]  /*124d0*/  F2FP.BF16.F32.PACK_AB R3, RZ, R3 ;  /* 0x00000003ff03723e */ /* 0x000fe200000010ff */
[----:B------:R2:W-:Y:S01]  /*124e0*/  @P4 STG.E.U16 desc[UR36][R4.64+0x110], R12 ;  /* 0x0001100c04004986 */ /* 0x0005e2000c101524 */
[----:B------:R-:W-:Y:S02]  /*124f0*/  ISETP.GT.AND P4, PT, R0, 0x90, P3 ;  /* 0x000000900000780c */ /* 0x000fe40001f84270 */
        /* <DEDUP_REMOVED lines=9> */
[----:B------:R-:W-:Y:S02]  /*12590*/  F2FP.BF16.F32.PACK_AB R8, RZ, R8 ;  /* 0x00000008ff08723e */ /* 0x000fe400000010ff */
[----:B------:R-:W-:Y:S01]  /*125a0*/  ISETP.GT.AND P1, PT, R0, 0x91, P2 ;  /* 0x000000910000780c */ /* 0x000fe20001724270 */
[----:B------:R1:W-:Y:S01]  /*125b0*/  @P4 STG.E.U16 desc[UR36][R4.64+0x120], R10 ;  /* 0x0001200a04004986 */ /* 0x0003e2000c101524 */
[----:B--2---:R-:W-:Y:S01]  /*125c0*/  PRMT R12, R8, 0x7610, R12 ;  /* 0x00007610080c7816 */ /* 0x004fe2000000000c */
[-C--:B------:R-:W-:Y:S01]  /*125d0*/  FMUL R8, R197, R2.reuse ;  /* 0x00000002c5087220 */ /* 0x080fe20000400000 */
[----:B0-----:R-:W-:Y:S01]  /*125e0*/  F2FP.BF16.F32.PACK_AB R9, RZ, R3 ;  /* 0x00000003ff09723e */ /* 0x001fe200000010ff */
[----:B------:R-:W-:Y:S01]  /*125f0*/  FMUL R3, R198, R2 ;  /* 0x00000002c6037220 */ /* 0x000fe20000400000 */
[----:B------:R-:W-:Y:S01]  /*12600*/  ISETP.GT.AND P4, PT, R0, 0x98, P3 ;  /* 0x000000980000780c */ /* 0x000fe20001f84270 */
[----:B------:R0:W-:Y:S03]  /*12610*/  @P5 STG.E.U16 desc[UR36][R4.64+0x122], R11 ;  /* 0x0001220b04005986 */ /* 0x0001e6000c101524 */
[----:B------:R-:W-:-:S02]  /*12620*/  F2FP.BF16.F32.PACK_AB R3, RZ, R3 ;  /* 0x00000003ff03723e */ /* 0x000fc400000010ff */
[----:B-1----:R-:W-:Y:S01]  /*12630*/  PRMT R10, R9, 0x7610, R10 ;  /* 0x00007610090a7816 */ /* 0x002fe2000000000a */
[----:B------:R-:W-:Y:S01]  /*12640*/  FMUL R9, R196, R2 ;  /* 0x00000002c4097220 */ /* 0x000fe20000400000 */
[----:B------:R-:W-:Y:S01]  /*12650*/  F2FP.BF16.F32.PACK_AB R8, RZ, R8 ;  /* 0x00000008ff08723e */ /* 0x000fe200000010ff */
[----:B------:R1:W-:Y:S01]  /*12660*/  @P0 STG.E.U16 desc[UR36][R6.64+0x120], R12 ;  /* 0x0001200c06000986 */ /* 0x0003e2000c101524 */
[----:B0-----:R-:W-:Y:S01]  /*12670*/  PRMT R11, R3, 0x7610, R11 ;  /* 0x00007610030b7816 */ /* 0x001fe2000000000b */
[----:B------:R-:W-:Y:S01]  /*12680*/  FMUL R3, R195, R2 ;  /* 0x00000002c3037220 */ /* 0x000fe20000400000 */
[C---:B------:R-:W-:Y:S01]  /*12690*/  ISETP.GT.AND P5, PT, R0.reuse, 0x99, P3 ;  /* 0x000000990000780c */ /* 0x040fe20001fa4270 */
[----:B------:R0:W-:Y:S01]  /*126a0*/  @P1 STG.E.U16 desc[UR36][R6.64+0x122], R10 ;  /* 0x0001220a06001986 */ /* 0x0001e2000c101524 */
[----:B------:R-:W-:Y:S02]  /*126b0*/  ISETP.GT.AND P1, PT, R0, 0x98, P2 ;  /* 0x000000980000780c */ /* 0x000fe40001724270 */
[----:B------:R-:W-:-:S02]  /*126c0*/  F2FP.BF16.F32.PACK_AB R9, RZ, R9 ;  /* 0x00000009ff09723e */ /* 0x000fc400000010ff */
[----:B-1----:R-:W-:Y:S02]  /*126d0*/  PRMT R12, R8, 0x7610, R12 ;  /* 0x00007610080c7816 */ /* 0x002fe4000000000c */
[----:B------:R-:W-:Y:S01]  /*126e0*/  F2FP.BF16.F32.PACK_AB R8, RZ, R3 ;  /* 0x00000003ff08723e */ /* 0x000fe200000010ff */
[-C--:B------:R-:W-:Y:S01]  /*126f0*/  FMUL R3, R194, R2.reuse ;  /* 0x00000002c2037220 */ /* 0x080fe20000400000 */
[C---:B------:R-:W-:Y:S01]  /*12700*/  ISETP.GT.AND P0, PT, R0.reuse, 0x99, P2 ;  /* 0x000000990000780c */ /* 0x040fe20001704270 */
[----:B------:R1:W-:Y:S01]  /*12710*/  @P4 STG.E.U16 desc[UR36][R4.64+0x130], R11 ;  /* 0x0001300b04004986 */ /* 0x0003e2000c101524 */
[----:B------:R-:W-:Y:S02]  /*12720*/  ISETP.GT.AND P4, PT, R0, 0xa0, P3 ;  /* 0x000000a00000780c */ /* 0x000fe40001f84270 */
[----:B------:R-:W-:Y:S02]  /*12730*/  PRMT R13, R9, 0x7610, R13 ;  /* 0x00007610090d7816 */ /* 0x000fe4000000000d */
[----:B------:R-:W-:Y:S01]  /*12740*/  F2FP.BF16.F32.PACK_AB R9, RZ, R3 ;  /* 0x00000003ff09723e */ /* 0x000fe200000010ff */
[-C--:B------:R-:W-:Y:S01]  /*12750*/  FMUL R3, R192, R2.reuse ;  /* 0x00000002c0037220 */ /* 0x080fe20000400000 */
[----:B------:R-:W-:Y:S01]  /*12760*/  PRMT R14, R8, 0x7610, R14 ;  /* 0x00007610080e7816 */ /* 0x000fe2000000000e */
[----:B------:R-:W-:Y:S01]  /*12770*/  FMUL R8, R193, R2 ;  /* 0x00000002c1087220 */ /* 0x000fe20000400000 */
[----:B------:R2:W-:Y:S01]  /*12780*/  @P5 STG.E.U16 desc[UR36][R4.64+0x132], R12 ;  /* 0x0001320c04005986 */ /* 0x0005e2000c101524 */
[----:B------:R-:W-:-:S02]  /*12790*/  ISETP.GT.AND P5, PT, R0, 0xa1, P3 ;  /* 0x000000a10000780c */ /* 0x000fc40001fa4270 */
[----:B------:R-:W-:Y:S01]  /*127a0*/  F2FP.BF16.F32.PACK_AB R3, RZ, R3 ;  /* 0x00000003ff03723e */ /* 0x000fe200000010ff */
[----:B------:R-:W-:Y:S01]  /*127b0*/  @P1 STG.E.U16 desc[UR36][R6.64+0x130], R13 ;  /* 0x0001300d06001986 */ /* 0x000fe2000c101524 */
[----:B0-----:R-:W-:Y:S01]  /*127c0*/  F2FP.BF16.F32.PACK_AB R10, RZ, R8 ;  /* 0x00000008ff0a723e */ /* 0x001fe200000010ff */
[-C--:B------:R-:W-:Y:S01]  /*127d0*/  FMUL R8, R191, R2.reuse ;  /* 0x00000002bf087220 */ /* 0x080fe20000400000 */
[----:B-1----:R-:W-:Y:S01]  /*127e0*/  PRMT R11, R3, 0x7610, R11 ;  /* 0x00007610030b7816 */ /* 0x002fe2000000000b */
[----:B------:R-:W-:Y:S01]  /*127f0*/  @P0 STG.E.U16 desc[UR36][R6.64+0x132], R14 ;  /* 0x0001320e06000986 */ /* 0x000fe2000c101524 */
[----:B------:R-:W-:Y:S01]  /*12800*/  ISETP.GT.AND P0, PT, R0, 0xa0, P2 ;  /* 0x000000a00000780c */ /* 0x000fe20001704270 */
[----:B------:R-:W-:Y:S01]  /*12810*/  FMUL R3, R190, R2 ;  /* 0x00000002be037220 */ /* 0x000fe20000400000 */
[C---:B------:R-:W-:Y:S01]  /*12820*/  ISETP.GT.AND P1, PT, R0.reuse, 0xa1, P2 ;  /* 0x000000a10000780c */ /* 0x040fe20001724270 */
[----:B------:R0:W-:Y:S01]  /*12830*/  @P4 STG.E.U16 desc[UR36][R4.64+0x140], R9 ;  /* 0x0001400904004986 */ /* 0x0001e2000c101524 */
[----:B------:R-:W-:-:S02]  /*12840*/  ISETP.GT.AND P4, PT, R0, 0xa8, P3 ;  /* 0x000000a80000780c */ /* 0x000fc40001f84270 */
[----:B------:R-:W-:Y:S01]  /*12850*/  F2FP.BF16.F32.PACK_AB R8, RZ, R8 ;  /* 0x00000008ff08723e */ /* 0x000fe200000010ff */
[----:B------:R1:W-:Y:S03]  /*12860*/  @P5 STG.E.U16 desc[UR36][R4.64+0x142], R10 ;  /* 0x0001420a04005986 */ /* 0x0003e6000c101524 */
[----:B--2---:R-:W-:Y:S02]  /*12870*/  PRMT R12, R8, 0x7610, R12 ;  /* 0x00007610080c7816 */ /* 0x004fe4000000000c */
[----:B0-----:R-:W-:Y:S01]  /*12880*/  F2FP.BF16.F32.PACK_AB R9, RZ, R3 ;  /* 0x00000003ff09723e */ /* 0x001fe200000010ff */
[-C--:B------:R-:W-:Y:S01]  /*12890*/  FMUL R3, R189, R2.reuse ;  /* 0x00000002bd037220 */ /* 0x080fe20000400000 */
[-C--:B------:R-:W-:Y:S02]  /*128a0*/  FMUL R8, R188, R2.reuse ;  /* 0x00000002bc087220 */ /* 0x080fe40000400000 */
[----:B-1----:R-:W-:Y:S01]  /*128b0*/  PRMT R10, R9, 0x7610, R10 ;  /* 0x00007610090a7816 */ /* 0x002fe2000000000a */
[----:B------:R0:W-:Y:S01]  /*128c0*/  @P0 STG.E.U16 desc[UR36][R6.64+0x140], R11 ;  /* 0x0001400b06000986 */ /* 0x0001e2000c101524 */
[----:B------:R-:W-:Y:S01]  /*128d0*/  F2FP.BF16.F32.PACK_AB R3, RZ, R3 ;  /* 0x00000003ff03723e */ /* 0x000fe200000010ff */
[----:B------:R-:W-:Y:S01]  /*128e0*/  FMUL R9, R187, R2 ;  /* 0x00000002bb097220 */ /* 0x000fe20000400000 */
[C---:B------:R-:W-:Y:S01]  /*128f0*/  ISETP.GT.AND P5, PT, R0.reuse, 0xa9, P3 ;  /* 0x000000a90000780c */ /* 0x040fe20001fa4270 */
[----:B------:R1:W-:Y:S01]  /*12900*/  @P1 STG.E.U16 desc[UR36][R6.64+0x142], R12 ;  /* 0x0001420c06001986 */ /* 0x0003e2000c101524 */
[----:B------:R-:W-:-:S03]  /*12910*/  ISETP.GT.AND P1, PT, R0, 0xa8, P2 ;  /* 0x000000a80000780c */ /* 0x000fc60001724270 */
[----:B------:R-:W-:Y:S01]  /*12920*/  @P4 STG.E.U16 desc[UR36][R4.64+0x150], R10 ;  /* 0x0001500a04004986 */ /* 0x000fe2000c101524 */
[----:B------:R-:W-:Y:S02]  /*12930*/  ISETP.GT.AND P4, PT, R0, 0xa9, P2 ;  /* 0x000000a90000780c */ /* 0x000fe40001784270 */
[----:B------:R-:W-:Y:S02]  /*12940*/  F2FP.BF16.F32.PACK_AB R8, RZ, R8 ;  /* 0x00000008ff08723e */ /* 0x000fe400000010ff */
[----:B0-----:R-:W-:Y:S01]  /*12950*/  PRMT R11, R3, 0x7610, R11 ;  /* 0x00007610030b7816 */ /* 0x001fe2000000000b */
[-C--:B------:R-:W-:Y:S01]  /*12960*/  FMUL R3, R186, R2.reuse ;  /* 0x00000002ba037220 */ /* 0x080fe20000400000 */
[----:B------:R-:W-:Y:S02]  /*12970*/  F2FP.BF16.F32.PACK_AB R9, RZ, R9 ;  /* 0x00000009ff09723e */ /* 0x000fe400000010ff */
[----:B-1----:R-:W-:Y:S02]  /*12980*/  PRMT R12, R8, 0x7610, R12 ;  /* 0x00007610080c7816 */ /* 0x002fe4000000000c */
[----:B------:R-:W-:Y:S01]  /*12990*/  F2FP.BF16.F32.PACK_AB R8, RZ, R3 ;  /* 0x00000003ff08723e */ /* 0x000fe200000010ff */
[----:B------:R-:W-:Y:S01]  /*129a0*/  FMUL R3, R185, R2 ;  /* 0x00000002b9037220 */ /* 0x000fe20000400000 */
[----:B------:R-:W-:Y:S01]  /*129b0*/  PRMT R13, R9, 0x7610, R13 ;  /* 0x00007610090d7816 */ /* 0x000fe2000000000d */
[----:B------:R0:W-:Y:S01]  /*129c0*/  @P5 STG.E.U16 desc[UR36][R4.64+0x152], R11 ;  /* 0x0001520b04005986 */ /* 0x0001e2000c101524 */
[----:B------:R-:W-:-:S02]  /*129d0*/  ISETP.GT.AND P0, PT, R0, 0xb0, P3 ;  /* 0x000000b00000780c */ /* 0x000fc40001f04270 */
        /* <DEDUP_REMOVED lines=26> */
[----:B------:R-:W-:Y:S02]  /*12b80*/  ISETP.GT.AND P1, PT, R0, 0xb8, P2 ;  /* 0x000000b80000780c */ /* 0x000fe40001724270 */
[----:B------:R-:W-:Y:S02]  /*12b90*/  F2FP.BF16.F32.PACK_AB R8, RZ, R8 ;  /* 0x00000008ff08723e */ /* 0x000fe400000010ff */
[----:B0-----:R-:W-:Y:S01]  /*12ba0*/  PRMT R10, R9, 0x7610, R10 ;  /* 0x00007610090a7816 */ /* 0x001fe2000000000a */
[-C--:B------:R-:W-:Y:S01]  /*12bb0*/  FMUL R9, R178, R2.reuse ;  /* 0x00000002b2097220 */ /* 0x080fe20000400000 */
[----:B-1----:R-:W-:Y:S01]  /*12bc0*/  PRMT R11, R3, 0x7610, R11 ;  /* 0x00007610030b7816 */ /* 0x002fe2000000000b */
[----:B------:R-:W-:Y:S01]  /*12bd0*/  FMUL R3, R177, R2 ;  /* 0x00000002b1037220 */ /* 0x000fe20000400000 */
[----:B------:R0:W-:Y:S02]  /*12be0*/  @P5 STG.E.U16 desc[UR36][R4.64+0x170], R12 ;  /* 0x0001700c04005986 */ /* 0x0001e4000c101524 */
[----:B------:R-:W-:-:S02]  /*12bf0*/  F2FP.BF16.F32.PACK_AB R9, RZ, R9 ;  /* 0x00000009ff09723e */ /* 0x000fc400000010ff */
[C---:B------:R-:W-:Y:S02]  /*12c00*/  ISETP.GT.AND P4, PT, R0.reuse, 0xb9, P2 ;  /* 0x000000b90000780c */ /* 0x040fe40001784270 */
[----:B------:R-:W-:Y:S02]  /*12c10*/  ISETP.GT.AND P5, PT, R0, 0xc0, P3 ;  /* 0x000000c00000780c */ /* 0x000fe40001fa4270 */
[----:B0-----:R-:W-:Y:S02]  /*12c20*/  PRMT R12, R8, 0x7610, R12 ;  /* 0x00007610080c7816 */ /* 0x001fe4000000000c */
[----:B------:R-:W-:Y:S01]  /*12c30*/  F2FP.BF16.F32.PACK_AB R8, RZ, R3 ;  /* 0x00000003ff08723e */ /* 0x000fe200000010ff */
[----:B------:R-:W-:Y:S01]  /*12c40*/  FMUL R3, R176, R2 ;  /* 0x00000002b0037220 */ /* 0x000fe20000400000 */
[----:B------:R-:W-:Y:S01]  /*12c50*/  PRMT R13, R9, 0x7610, R13 ;  /* 0x00007610090d7816 */ /* 0x000fe2000000000d */
[----:B------:R0:W-:Y:S01]  /*12c60*/  @P6 STG.E.U16 desc[UR36][R4.64+0x172], R10 ;  /* 0x0001720a04006986 */ /* 0x0001e2000c101524 */
[----:B------:R-:W-:-:S02]  /*12c70*/  ISETP.GT.AND P0, PT, R0, 0xc1, P3 ;  /* 0x000000c10000780c */ /* 0x000fc40001f04270 */
[----:B------:R-:W-:Y:S01]  /*12c80*/  F2FP.BF16.F32.PACK_AB R9, RZ, R3 ;  /* 0x00000003ff09723e */ /* 0x000fe200000010ff */
[----:B------:R1:W-:Y:S01]  /*12c90*/  @P1 STG.E.U16 desc[UR36][R6.64+0x170], R11 ;  /* 0x0001700b06001986 */ /* 0x0003e2000c101524 */
[-C--:B------:R-:W-:Y:S01]  /*12ca0*/  FMUL R3, R174, R2.reuse ;  /* 0x00000002ae037220 */ /* 0x080fe20000400000 */
[----:B------:R-:W-:Y:S02]  /*12cb0*/  ISETP.GT.AND P1, PT, R0, 0xc0, P2 ;  /* 0x000000c00000780c */ /* 0x000fe40001724270 */
        /* <DEDUP_REMOVED lines=40> */
[C---:B------:R-:W-:Y:S01]  /*12f40*/  ISETP.GT.AND P0, PT, R0.reuse, 0xd0, P2 ;  /* 0x000000d00000780c */ /* 0x040fe20001704270 */
        /* <DEDUP_REMOVED lines=11> */
[----:B------:R-:W-:Y:S01]  /*13000*/  ISETP.GT.AND P5, PT, R0, 0xd9, P3 ;  /* 0x000000d90000780c */ /* 0x000fe20001fa4270 */
[----:B------:R-:W-:Y:S01]  /*13010*/  FMUL R8, R164, R2 ;  /* 0x00000002a4087220 */ /* 0x000fe20000400000 */
[----:B------:R-:W-:Y:S01]  /*13020*/  @P0 STG.E.U16 desc[UR36][R6.64+0x1a0], R14 ;  /* 0x0001a00e06000986 */ /* 0x000fe2000c101524 */
[----:B------:R-:W-:-:S03]  /*13030*/  ISETP.GT.AND P0, PT, R0, 0xd8, P2 ;  /* 0x000000d80000780c */ /* 0x000fc60001704270 */
[----:B------:R0:W-:Y:S01]  /*13040*/  @P1 STG.E.U16 desc[UR36][R6.64+0x1a2], R9 ;  /* 0x0001a20906001986 */ /* 0x0001e2000c101524 */
[----:B------:R-:W-:Y:S02]  /*13050*/  F2FP.BF16.F32.PACK_AB R8, RZ, R8 ;  /* 0x00000008ff08723e */ /* 0x000fe400000010ff */
[----:B------:R-:W-:Y:S02]  /*13060*/  ISETP.GT.AND P1, PT, R0, 0xd9, P2 ;  /* 0x000000d90000780c */ /* 0x000fe40001724270 */
        /* <DEDUP_REMOVED lines=16> */
[----:B------:R1:W-:Y:S01]  /*13170*/  @P1 STG.E.U16 desc[UR36][R6.64+0x1b2], R10 ;  /* 0x0001b20a06001986 */ /* 0x0003e2000c101524 */
[C---:B------:R-:W-:Y:S02]  /*13180*/  ISETP.GT.AND P1, PT, R0.reuse, 0xe0, P2 ;  /* 0x000000e00000780c */ /* 0x040fe40001724270 */
[----:B------:R-:W-:Y:S02]  /*13190*/  ISETP.GT.AND P0, PT, R0, 0xe1, P2 ;  /* 0x000000e10000780c */ /* 0x000fe40001704270 */
[----:B0-----:R-:W-:Y:S02]  /*131a0*/  PRMT R12, R8, 0x7610, R12 ;  /* 0x00007610080c7816 */ /* 0x001fe4000000000c */
[----:B------:R-:W-:Y:S01]  /*131b0*/  F2FP.BF16.F32.PACK_AB R8, RZ, R3 ;  /* 0x00000003ff08723e */ /* 0x000fe200000010ff */
[----:B------:R-:W-:Y:S01]  /*131c0*/  FMUL R3, R157, R2 ;  /* 0x000000029d037220 */ /* 0x000fe20000400000 */
[----:B------:R0:W-:Y:S01]  /*131d0*/  @P4 STG.E.U16 desc[UR36][R4.64+0x1c0], R11 ;  /* 0x0001c00b04004986 */ /* 0x0001e2000c101524 */
[----:B-1----:R-:W-:-:S02]  /*131e0*/  PRMT R10, R9, 0x7610, R10 ;  /* 0x00007610090a7816 */ /* 0x002fc4000000000a */
[----:B------:R-:W-:Y:S01]  /*131f0*/  PRMT R13, R8, 0x7610, R13 ;  /* 0x00007610080d7816 */ /* 0x000fe2000000000d */
[----:B------:R-:W-:Y:S01]  /*13200*/  @P5 STG.E.U16 desc[UR36][R4.64+0x1c2], R12 ;  /* 0x0001c20c04005986 */ /* 0x000fe2000c101524 */
[-C--:B------:R-:W-:Y:S01]  /*13210*/  FMUL R8, R156, R2.reuse ;  /* 0x000000029c087220 */ /* 0x080fe20000400000 */
[C---:B------:R-:W-:Y:S02]  /*13220*/  ISETP.GT.AND P4, PT, R0.reuse, 0xe8, P3 ;  /* 0x000000e80000780c */ /* 0x040fe40001f84270 */
[----:B------:R-:W-:Y:S01]  /*13230*/  F2FP.BF16.F32.PACK_AB R9, RZ, R3 ;  /* 0x00000003ff09723e */ /* 0x000fe200000010ff */
[----:B------:R-:W-:Y:S01]  /*13240*/  FMUL R3, R155, R2 ;  /* 0x000000029b037220 */ /* 0x000fe20000400000 */
[C---:B------:R-:W-:Y:S02]  /*13250*/  ISETP.GT.AND P5, PT, R0.reuse, 0xe9, P3 ;  /* 0x000000e90000780c */ /* 0x040fe40001fa4270 */
[----:B------:R-:W-:Y:S02]  /*13260*/  ISETP.GT.AND P6, PT, R0, 0xe8, P2 ;  /* 0x000000e80000780c */ /* 0x000fe400017c4270 */
[----:B------:R-:W-:Y:S01]  /*13270*/  F2FP.BF16.F32.PACK_AB R8, RZ, R8 ;  /* 0x00000008ff08723e */ /* 0x000fe200000010ff */
[----:B------:R1:W-:Y:S01]  /*13280*/  @P1 STG.E.U16 desc[UR36][R6.64+0x1c0], R10 ;  /* 0x0001c00a06001986 */ /* 0x0003e2000c101524 */
[----:B------:R-:W-:-:S02]  /*13290*/  F2FP.BF16.F32.PACK_AB R3, RZ, R3 ;  /* 0x00000003ff03723e */ /* 0x000fc400000010ff */
[C---:B------:R-:W-:Y:S01]  /*132a0*/  ISETP.GT.AND P1, PT, R17.reuse, 0x80, PT ;  /* 0x000000801100780c */ /* 0x040fe20003f24270 */
[----:B------:R2:W-:Y:S01]  /*132b0*/  @P0 STG.E.U16 desc[UR36][R6.64+0x1c2], R13 ;  /* 0x0001c20d06000986 */ /* 0x0005e2000c101524 */
[----:B------:R-:W-:Y:S02]  /*132c0*/  ISETP.GT.AND P0, PT, R17, 0x88, PT ;  /* 0x000000881100780c */ /* 0x000fe40003f04270 */
[----:B0-----:R-:W-:Y:S02]  /*132d0*/  PRMT R11, R8, 0x7610, R11 ;  /* 0x00007610080b7816 */ /* 0x001fe4000000000b */
[----:B------:R-:W-:Y:S02]  /*132e0*/  PRMT R17, R3, 0x7610, R17 ;  /* 0x0000761003117816 */ /* 0x000fe40000000011 */
[----:B-1----:R-:W-:Y:S01]  /*132f0*/  PRMT R10, R9, 0x7610, R10 ;  /* 0x00007610090a7816 */ /* 0x002fe2000000000a */
[----:B------:R-:W-:-:S04]  /*13300*/  FMUL R3, R154, R2 ;  /* 0x000000029a037220 */ /* 0x000fc80000400000 */
[----:B------:R-:W-:Y:S01]  /*13310*/  @P4 STG.E.U16 desc[UR36][R4.64+0x1d0], R10 ;  /* 0x0001d00a04004986 */ /* 0x000fe2000c101524 */
[----:B------:R-:W-:-:S03]  /*13320*/  ISETP.GT.AND P4, PT, R0, 0xe9, P2 ;  /* 0x000000e90000780c */ /* 0x000fc60001784270 */
[----:B------:R0:W-:Y:S01]  /*13330*/  @P5 STG.E.U16 desc[UR36][R4.64+0x1d2], R11 ;  /* 0x0001d20b04005986 */ /* 0x0001e2000c101524 */
[----:B------:R-:W-:-:S03]  /*13340*/  ISETP.GT.AND P5, PT, R0, 0xf0, P3 ;  /* 0x000000f00000780c */ /* 0x000fc60001fa4270 */
[----:B------:R-:W-:Y:S01]  /*13350*/  @P6 STG.E.U16 desc[UR36][R6.64+0x1d0], R17 ;  /* 0x0001d01106006986 */ /* 0x000fe2000c101524 */
[----:B------:R-:W-:Y:S01]  /*13360*/  ISETP.GT.AND P6, PT, R0, 0xf1, P3 ;  /* 0x000000f10000780c */ /* 0x000fe20001fc4270 */
[-C--:B------:R-:W-:Y:S01]  /*13370*/  FMUL R8, R153, R2.reuse ;  /* 0x0000000299087220 */ /* 0x080fe20000400000 */
[----:B------:R-:W-:Y:S01]  /*13380*/  FMUL R9, R152, R2 ;  /* 0x0000000298097220 */ /* 0x000fe20000400000 */
[----:B--2---:R-:W-:-:S03]  /*13390*/  F2FP.BF16.F32.PACK_AB R13, RZ, R3 ;  /* 0x00000003ff0d723e */ /* 0x004fc600000010ff */
[----:B------:R-:W-:Y:S02]  /*133a0*/  F2FP.BF16.F32.PACK_AB R14, RZ, R8 ;  /* 0x00000008ff0e723e */ /* 0x000fe400000010ff */
[----:B------:R-:W-:Y:S01]  /*133b0*/  F2FP.BF16.F32.PACK_AB R15, RZ, R9 ;  /* 0x00000009ff0f723e */ /* 0x000fe200000010ff */
[----:B------:R-:W-:Y:S01]  /*133c0*/  @P4 STG.E.U16 desc[UR36][R6.64+0x1d2], R13 ;  /* 0x0001d20d06004986 */ /* 0x000fe2000c101524 */
[----:B------:R-:W-:-:S03]  /*133d0*/  ISETP.GT.AND P4, PT, R0, 0xf1, P2 ;  /* 0x000000f10000780c */ /* 0x000fc60001784270 */
[----:B------:R-:W-:Y:S04]  /*133e0*/  @P5 STG.E.U16 desc[UR36][R4.64+0x1e0], R14 ;  /* 0x0001e00e04005986 */ /* 0x000fe8000c101524 */
[----:B------:R-:W-:Y:S01]  /*133f0*/  @P6 STG.E.U16 desc[UR36][R4.64+0x1e2], R15 ;  /* 0x0001e20f04006986 */ /* 0x000fe2000c101524 */
[----:B------:R-:W-:Y:S01]  /*13400*/  ISETP.GT.AND P6, PT, R0, 0xf0, P2 ;  /* 0x000000f00000780c */ /* 0x000fe200017c4270 */
[-C--:B0-----:R-:W-:Y:S01]  /*13410*/  FMUL R11, R23, R2.reuse ;  /* 0x00000002170b7220 */ /* 0x081fe20000400000 */
[----:B------:R-:W-:-:S04]  /*13420*/  FMUL R12, R22, R2 ;  /* 0x00000002160c7220 */ /* 0x000fc80000400000 */
[----:B------:R-:W-:Y:S02]  /*13430*/  F2FP.BF16.F32.PACK_AB R11, RZ, R11 ;  /* 0x0000000bff0b723e */ /* 0x000fe400000010ff */
[----:B------:R-:W-:Y:S02]  /*13440*/  F2FP.BF16.F32.PACK_AB R12, RZ, R12 ;  /* 0x0000000cff0c723e */ /* 0x000fe400000010ff */
[C---:B------:R-:W-:Y:S02]  /*13450*/  ISETP.GT.AND P5, PT, R0.reuse, 0xf8, P3 ;  /* 0x000000f80000780c */ /* 0x040fe40001fa4270 */
[----:B------:R-:W-:Y:S01]  /*13460*/  ISETP.GT.AND P3, PT, R0, 0xf9, P3 ;  /* 0x000000f90000780c */ /* 0x000fe20001f64270 */
[----:B------:R-:W-:Y:S01]  /*13470*/  @P6 STG.E.U16 desc[UR36][R6.64+0x1e0], R11 ;  /* 0x0001e00b06006986 */ /* 0x000fe2000c101524 */
[----:B------:R-:W-:-:S03]  /*13480*/  FMUL R10, R21, R2 ;  /* 0x00000002150a7220 */ /* 0x000fc60000400000 */
[----:B------:R0:W-:Y:S01]  /*13490*/  @P4 STG.E.U16 desc[UR36][R6.64+0x1e2], R12 ;  /* 0x0001e20c06004986 */ /* 0x0001e2000c101524 */
[----:B------:R-:W-:Y:S01]  /*134a0*/  ISETP.GT.AND P4, PT, R0, 0xf8, P2 ;  /* 0x000000f80000780c */ /* 0x000fe20001784270 */
[-C--:B------:R-:W-:Y:S01]  /*134b0*/  FMUL R9, R20, R2.reuse ;  /* 0x0000000214097220 */ /* 0x080fe20000400000 */
[-C--:B------:R-:W-:Y:S01]  /*134c0*/  FMUL R8, R18, R2.reuse ;  /* 0x0000000212087220 */ /* 0x080fe20000400000 */
[----:B------:R-:W-:Y:S01]  /*134d0*/  FMUL R3, R19, R2 ;  /* 0x0000000213037220 */ /* 0x000fe20000400000 */
[----:B------:R-:W-:Y:S02]  /*134e0*/  F2FP.BF16.F32.PACK_AB R10, RZ, R10 ;  /* 0x0000000aff0a723e */ /* 0x000fe400000010ff */
[----:B------:R-:W-:Y:S02]  /*134f0*/  ISETP.GT.AND P2, PT, R0, 0xf9, P2 ;  /* 0x000000f90000780c */ /* 0x000fe40001744270 */
[----:B------:R-:W-:Y:S02]  /*13500*/  F2FP.BF16.F32.PACK_AB R9, RZ, R9 ;  /* 0x00000009ff09723e */ /* 0x000fe400000010ff */
[----:B------:R-:W-:-:S02]  /*13510*/  F2FP.BF16.F32.PACK_AB R8, RZ, R8 ;  /* 0x00000008ff08723e */ /* 0x000fc400000010ff */
[----:B------:R-:W-:Y:S01]  /*13520*/  F2FP.BF16.F32.PACK_AB R3, RZ, R3 ;  /* 0x00000003ff03723e */ /* 0x000fe200000010ff */
[----:B------:R-:W-:Y:S01]  /*13530*/  @P5 STG.E.U16 desc[UR36][R4.64+0x1f0], R10 ;  /* 0x0001f00a04005986 */ /* 0x000fe2000c101524 */
[----:B0-----:R-:W-:Y:S01]  /*13540*/  PRMT R12, R8, 0x7610, R12 ;  /* 0x00007610080c7816 */ /* 0x001fe2000000000c */
[----:B------:R-:W-:Y:S01]  /*13550*/  @P4 IMAD.MOV.U32 R8, RZ, RZ, R6 ;  /* 0x000000ffff084224 */ /* 0x000fe200078e0006 */
[----:B------:R-:W-:Y:S01]  /*13560*/  PRMT R11, R3, 0x7610, R11 ;  /* 0x00007610030b7816 */ /* 0x000fe2000000000b */
[----:B------:R0:W-:Y:S01]  /*13570*/  @P3 STG.E.U16 desc[UR36][R4.64+0x1f2], R9 ;  /* 0x0001f20904003986 */ /* 0x0001e2000c101524 */
[----:B------:R-:W-:Y:S02]  /*13580*/  USHF.L.U32 UR12, UR8, 0x8, URZ ;  /* 0x00000008080c7899 */ /* 0x000fe4000800063f */
[----:B------:R-:W-:Y:S01]  /*13590*/  USHF.L.U64.HI UR11, UR8, 0x8, UR9 ;  /* 0x00000008080b7899 */ /* 0x000fe20008010209 */
[----:B0-----:R-:W-:-:S03]  /*135a0*/  @P4 MOV R9, R7 ;  /* 0x0000000700094202 */ /* 0x001fc60000000f00 */
[----:B------:R-:W-:Y:S02]  /*135b0*/  IMAD.U32 R3, RZ, RZ, UR12 ;  /* 0x0000000cff037e24 */ /* 0x000fe4000f8e00ff */
[----:B------:R0:W-:Y:S01]  /*135c0*/  @P4 STG.E.U16 desc[UR36][R8.64+0x1f0], R11 ;  /* 0x0001f00b08004986 */ /* 0x0001e2000c101524 */
[C---:B------:R-:W-:Y:S02]  /*135d0*/  ISETP.GT.AND P3, PT, R0.reuse, RZ, P1 ;  /* 0x000000ff0000720c */ /* 0x040fe40000f64270 */
[----:B------:R-:W-:Y:S01]  /*135e0*/  ISETP.GT.AND P4, PT, R0, 0x1, P1 ;  /* 0x000000010000780c */ /* 0x000fe20000f84270 */
[-C--:B------:R-:W-:Y:S01]  /*135f0*/  FMUL R24, R24, R2.reuse ;  /* 0x0000000218187220 */ /* 0x080fe20000400000 */
[----:B------:R-:W-:Y:S01]  /*13600*/  FMUL R25, R25, R2 ;  /* 0x0000000219197220 */ /* 0x000fe20000400000 */
[----:B0-----:R-:W-:Y:S02]  /*13610*/  @P2 IMAD.MOV.U32 R8, RZ, RZ, R6 ;  /* 0x000000ffff082224 */ /* 0x001fe400078e0006 */
[----:B------:R-:W-:-:S02]  /*13620*/  @P2 IMAD.MOV.U32 R9, RZ, RZ, R7 ;  /* 0x000000ffff092224 */ /* 0x000fc400078e0007 */
[----:B------:R-:W-:-:S03]  /*13630*/  IMAD.U32 R7, RZ, RZ, UR11 ;  /* 0x0000000bff077e24 */ /* 0x000fc6000f8e00ff */
[----:B------:R0:W-:Y:S01]  /*13640*/  @P2 STG.E.U16 desc[UR36][R8.64+0x1f2], R12 ;  /* 0x0001f20c08002986 */ /* 0x0001e2000c101524 */
[C---:B------:R-:W-:Y:S02]  /*13650*/  IADD3 R6, P2, P6, R4.reuse, UR5, R3 ;  /* 0x0000000504067c10 */ /* 0x040fe4000fe5e003 */
[----:B------:R-:W-:Y:S02]  /*13660*/  IADD3 R4, P5, R4, UR12, RZ ;  /* 0x0000000c04047c10 */ /* 0x000fe4000ffbe0ff */
[C---:B------:R-:W-:Y:S02]  /*13670*/  IADD3.X R7, R5.reuse, UR4, R7, P2, P6 ;  /* 0x0000000405077c10 */ /* 0x040fe400097ec407 */
[----:B------:R-:W-:Y:S02]  /*13680*/  F2FP.BF16.F32.PACK_AB R24, RZ, R24 ;  /* 0x00000018ff18723e */ /* 0x000fe400000010ff */
[----:B------:R-:W-:Y:S02]  /*13690*/  IADD3.X R5, R5, UR11, RZ, P5, !PT ;  /* 0x0000000b05057c10 */ /* 0x000fe4000affe4ff */
[----:B------:R-:W-:-:S02]  /*136a0*/  F2FP.BF16.F32.PACK_AB R25, RZ, R25 ;  /* 0x00000019ff19723e */ /* 0x000fc400000010ff */
[C---:B------:R-:W-:Y:S01]  /*136b0*/  ISETP.GT.AND P2, PT, R0.reuse, RZ, P0 ;  /* 0x000000ff0000720c */ /* 0x040fe20000744270 */
[----:B------:R-:W-:Y:S01]  /*136c0*/  @P3 STG.E.U16 desc[UR36][R4.64], R24 ;  /* 0x0000001804003986 */ /* 0x000fe2000c101524 */
[----:B------:R-:W-:Y:S01]  /*136d0*/  ISETP.GT.AND P3, PT, R0, 0x1, P0 ;  /* 0x000000010000780c */ /* 0x000fe20000764270 */
[-C--:B------:R-:W-:Y:S02]  /*136e0*/  FMUL R26, R26, R2.reuse ;  /* 0x000000021a1a7220 */ /* 0x080fe40000400000 */
[----:B------:R-:W-:Y:S01]  /*136f0*/  @P4 STG.E.U16 desc[UR36][R4.64+0x2], R25 ;  /* 0x0000021904004986 */ /* 0x000fe2000c101524 */
[----:B------:R-:W-:Y:S01]  /*13700*/  ISETP.GT.AND P4, PT, R0, 0x8, P1 ;  /* 0x000000080000780c */ /* 0x000fe20000f84270 */
[-C--:B------:R-:W-:Y:S01]  /*13710*/  FMUL R27, R27, R2.reuse ;  /* 0x000000021b1b7220 */ /* 0x080fe20000400000 */
[----:B0-----:R-:W-:Y:S01]  /*13720*/  IADD3 R8, P5, R4, UR5, RZ ;  /* 0x0000000504087c10 */ /* 0x001fe2000ffbe0ff */
[----:B------:R-:W-:Y:S01]  /*13730*/  FMUL R28, R28, R2 ;  /* 0x000000021c1c7220 */ /* 0x000fe20000400000 */
[----:B------:R-:W-:-:S02]  /*13740*/  F2FP.BF16.F32.PACK_AB R26, RZ, R26 ;  /* 0x0000001aff1a723e */ /* 0x000fc400000010ff */
[----:B------:R-:W-:Y:S02]  /*13750*/  IADD3.X R9, R5, UR4, RZ, P5, !PT ;  /* 0x0000000405097c10 */ /* 0x000fe4000affe4ff */
[----:B------:R-:W-:Y:S02]  /*13760*/  F2FP.BF16.F32.PACK_AB R27, RZ, R27 ;  /* 0x0000001bff1b723e */ /* 0x000fe400000010ff */
[----:B------:R-:W-:Y:S01]  /*13770*/  F2FP.BF16.F32.PACK_AB R28, RZ, R28 ;  /* 0x0000001cff1c723e */ /* 0x000fe200000010ff */
[----:B------:R-:W-:Y:S01]  /*13780*/  @P2 STG.E.U16 desc[UR36][R8.64], R26 ;  /* 0x0000001a08002986 */ /* 0x000fe2000c101524 */
[C---:B------:R-:W-:Y:S02]  /*13790*/  ISETP.GT.AND P5, PT, R0.reuse, 0x9, P1 ;  /* 0x000000090000780c */ /* 0x040fe40000fa4270 */
[C---:B------:R-:W-:Y:S01]  /*137a0*/  ISETP.GT.AND P2, PT, R0.reuse, 0x8, P0 ;  /* 0x000000080000780c */ /* 0x040fe20000744270 */
[----:B------:R-:W-:Y:S01]  /*137b0*/  @P3 STG.E.U16 desc[UR36][R8.64+0x2], R27 ;  /* 0x0000021b08003986 */ /* 0x000fe2000c101524 */
[-C--:B------:R-:W-:Y:S01]  /*137c0*/  FMUL R29, R29, R2.reuse ;  /* 0x000000021d1d7220 */ /* 0x080fe20000400000 */
[----:B------:R-:W-:Y:S01]  /*137d0*/  ISETP.GT.AND P3, PT, R0, 0x9, P0 ;  /* 0x000000090000780c */ /* 0x000fe20000764270 */
[-C--:B------:R-:W-:Y:S01]  /*137e0*/  FMUL R30, R30, R2.reuse ;  /* 0x000000021e1e7220 */ /* 0x080fe20000400000 */
[----:B------:R-:W-:Y:S01]  /*137f0*/  @P4 STG.E.U16 desc[UR36][R4.64+0x10], R28 ;  /* 0x0000101c04004986 */ /* 0x000fe2000c101524 */
[----:B------:R-:W-:Y:S01]  /*13800*/  ISETP.GT.AND P4, PT, R0, 0x10, P1 ;  /* 0x000000100000780c */ /* 0x000fe20000f84270 */
[-C--:B------:R-:W-:Y:S01]  /*13810*/  FMUL R31, R31, R2.reuse ;  /* 0x000000021f1f7220 */ /* 0x080fe20000400000 */
[----:B------:R-:W-:Y:S01]  /*13820*/  IADD3 R10, P6, R4, UR5, RZ ;  /* 0x00000005040a7c10 */ /* 0x000fe2000ffde0ff */
[----:B------:R-:W-:Y:S01]  /*13830*/  FMUL R32, R32, R2 ;  /* 0x0000000220207220 */ /* 0x000fe20000400000 */
[----:B------:R-:W-:-:S02]  /*13840*/  F2FP.BF16.F32.PACK_AB R29, RZ, R29 ;  /* 0x0000001dff1d723e */ /* 0x000fc400000010ff */
[----:B------:R-:W-:Y:S02]  /*13850*/  F2FP.BF16.F32.PACK_AB R30, RZ, R30 ;  /* 0x0000001eff1e723e */ /* 0x000fe400000010ff */
[----:B------:R-:W-:Y:S02]  /*13860*/  IADD3.X R11, R5, UR4, RZ, P6, !PT ;  /* 0x00000004050b7c10 */ /* 0x000fe4000b7fe4ff */
[----:B------:R-:W-:Y:S01]  /*13870*/  F2FP.BF16.F32.PACK_AB R31, RZ, R31 ;  /* 0x0000001fff1f723e */ /* 0x000fe200000010ff */
[----:B------:R-:W-:Y:S01]  /*13880*/  @P5 STG.E.U16 desc[UR36][R4.64+0x12], R29 ;  /* 0x0000121d04005986 */ /* 0x000fe2000c101524 */
[----:B------:R-:W-:Y:S02]  /*13890*/  F2FP.BF16.F32.PACK_AB R32, RZ, R32 ;  /* 0x00000020ff20723e */ /* 0x000fe400000010ff */
[C---:B------:R-:W-:Y:S01]  /*138a0*/  ISETP.GT.AND P5, PT, R0.reuse, 0x11, P1 ;  /* 0x000000110000780c */ /* 0x040fe20000fa4270 */
[----:B------:R-:W-:Y:S01]  /*138b0*/  @P2 STG.E.U16 desc[UR36][R10.64+0x10], R30 ;  /* 0x0000101e0a002986 */ /* 0x000fe2000c101524 */
[----:B------:R-:W-:Y:S01]  /*138c0*/  ISETP.GT.AND P2, PT, R0, 0x10, P0 ;  /* 0x000000100000780c */ /* 0x000fe20000744270 */
[----:B------:R-:W-:-:S02]  /*138d0*/  FMUL R33, R33, R2 ;  /* 0x0000000221217220 */ /* 0x000fc40000400000 */
[----:B------:R-:W-:Y:S01]  /*138e0*/  @P3 STG.E.U16 desc[UR36][R6.64+0x12], R31 ;  /* 0x0000121f06003986 */ /* 0x000fe2000c101524 */
[----:B------:R-:W-:Y:S01]  /*138f0*/  ISETP.GT.AND P3, PT, R0, 0x11, P0 ;  /* 0x000000110000780c */ /* 0x000fe20000764270 */
[-C--:B------:R-:W-:Y:S02]  /*13900*/  FMUL R34, R34, R2.reuse ;  /* 0x0000000222227220 */ /* 0x080fe40000400000 */
[----:B------:R-:W-:Y:S01]  /*13910*/  @P4 STG.E.U16 desc[UR36][R4.64+0x20], R32 ;  /* 0x0000202004004986 */ /* 0x000fe2000c101524 */
[----:B------:R-:W-:Y:S01]  /*13920*/  ISETP.GT.AND P4, PT, R0, 0x18, P1 ;  /* 0x000000180000780c */ /* 0x000fe20000f84270 */
[-C--:B------:R-:W-:Y:S01]  /*13930*/  FMUL R35, R35, R2.reuse ;  /* 0x0000000223237220 */ /* 0x080fe20000400000 */
[----:B------:R-:W-:Y:S01]  /*13940*/  FMUL R36, R36, R2 ;  /* 0x0000000224247220 */ /* 0x000fe20000400000 */
[----:B------:R-:W-:Y:S02]  /*13950*/  F2FP.BF16.F32.PACK_AB R33, RZ, R33 ;  /* 0x00000021ff21723e */ /* 0x000fe400000010ff */
[----:B------:R-:W-:-:S02]  /*13960*/  F2FP.BF16.F32.PACK_AB R34, RZ, R34 ;  /* 0x00000022ff22723e */ /* 0x000fc400000010ff */
[----:B------:R-:W-:Y:S01]  /*13970*/  F2FP.BF16.F32.PACK_AB R35, RZ, R35 ;  /* 0x00000023ff23723e */ /* 0x000fe200000010ff */
[----:B------:R-:W-:Y:S01]  /*13980*/  @P5 STG.E.U16 desc[UR36][R4.64+0x22], R33 ;  /* 0x0000222104005986 */ /* 0x000fe2000c101524 */
[----:B------:R-:W-:Y:S02]  /*13990*/  F2FP.BF16.F32.PACK_AB R36, RZ, R36 ;  /* 0x00000024ff24723e */ /* 0x000fe400000010ff */
[C---:B------:R-:W-:Y:S01]  /*139a0*/  ISETP.GT.AND P5, PT, R0.reuse, 0x19, P1 ;  /* 0x000000190000780c */ /* 0x040fe20000fa4270 */
[----:B------:R-:W-:Y:S01]  /*139b0*/  @P2 STG.E.U16 desc[UR36][R6.64+0x20], R34 ;  /* 0x0000202206002986 */ /* 0x000fe2000c101524 */
[C---:B------:R-:W-:Y:S01]  /*139c0*/  ISETP.GT.AND P2, PT, R0.reuse, 0x18, P0 ;  /* 0x000000180000780c */ /* 0x040fe20000744270 */
[-C--:B------:R-:W-:Y:S02]  /*139d0*/  FMUL R37, R37, R2.reuse ;  /* 0x0000000225257220 */ /* 0x080fe40000400000 */
[----:B------:R-:W-:Y:S01]  /*139e0*/  @P3 STG.E.U16 desc[UR36][R6.64+0x22], R35 ;  /* 0x0000222306003986 */ /* 0x000fe2000c101524 */
[----:B------:R-:W-:Y:S01]  /*139f0*/  ISETP.GT.AND P3, PT, R0, 0x19, P0 ;  /* 0x000000190000780c */ /* 0x000fe20000764270 */
[----:B------:R-:W-:-:S02]  /*13a00*/  FMUL R38, R38, R2 ;  /* 0x0000000226267220 */ /* 0x000fc40000400000 */
[----:B------:R-:W-:Y:S01]  /*13a10*/  @P4 STG.E.U16 desc[UR36][R4.64+0x30], R36 ;  /* 0x0000302404004986 */ /* 0x000fe2000c101524 */
[----:B------:R-:W-:Y:S01]  /*13a20*/  ISETP.GT.AND P4, PT, R0, 0x20, P1 ;  /* 0x000000200000780c */ /* 0x000fe20000f84270 */
[-C--:B------:R-:W-:Y:S01]  /*13a30*/  FMUL R39, R39, R2.reuse ;  /* 0x0000000227277220 */ /* 0x080fe20000400000 */
[----:B------:R-:W-:Y:S01]  /*13a40*/  FMUL R40, R40, R2 ;  /* 0x0000000228287220 */ /* 0x000fe20000400000 */
[----:B------:R-:W-:Y:S02]  /*13a50*/  F2FP.BF16.F32.PACK_AB R37, RZ, R37 ;  /* 0x00000025ff25723e */ /* 0x000fe400000010ff */
[----:B------:R-:W-:Y:S02]  /*13a60*/  F2FP.BF16.F32.PACK_AB R38, RZ, R38 ;  /* 0x00000026ff26723e */ /* 0x000fe400000010ff */
[----:B------:R-:W-:Y:S01]  /*13a70*/  F2FP.BF16.F32.PACK_AB R39, RZ, R39 ;  /* 0x00000027ff27723e */ /* 0x000fe200000010ff */
[----:B------:R-:W-:Y:S01]  /*13a80*/  @P5 STG.E.U16 desc[UR36][R4.64+0x32], R37 ;  /* 0x0000322504005986 */ /* 0x000fe2000c101524 */
[----:B------:R-:W-:-:S02]  /*13a90*/  F2FP.BF16.F32.PACK_AB R40, RZ, R40 ;  /* 0x00000028ff28723e */ /* 0x000fc400000010ff */
[C---:B------:R-:W-:Y:S01]  /*13aa0*/  ISETP.GT.AND P5, PT, R0.reuse, 0x21, P1 ;  /* 0x000000210000780c */ /* 0x040fe20000fa4270 */
[----:B------:R-:W-:Y:S01]  /*13ab0*/  @P2 STG.E.U16 desc[UR36][R6.64+0x30], R38 ;  /* 0x0000302606002986 */ /* 0x000fe2000c101524 */
[C---:B------:R-:W-:Y:S01]  /*13ac0*/  ISETP.GT.AND P2, PT, R0.reuse, 0x20, P0 ;  /* 0x000000200000780c */ /* 0x040fe20000744270 */
[-C--:B------:R-:W-:Y:S02]  /*13ad0*/  FMUL R41, R41, R2.reuse ;  /* 0x0000000229297220 */ /* 0x080fe40000400000 */
[----:B------:R-:W-:Y:S01]  /*13ae0*/  @P3 STG.E.U16 desc[UR36][R6.64+0x32], R39 ;  /* 0x0000322706003986 */ /* 0x000fe2000c101524 */
[----:B------:R-:W-:Y:S01]  /*13af0*/  ISETP.GT.AND P3, PT, R0, 0x21, P0 ;  /* 0x000000210000780c */ /* 0x000fe20000764270 */
[-C--:B------:R-:W-:Y:S02]  /*13b00*/  FMUL R42, R42, R2.reuse ;  /* 0x000000022a2a7220 */ /* 0x080fe40000400000 */
[----:B------:R-:W-:Y:S01]  /*13b10*/  @P4 STG.E.U16 desc[UR36][R4.64+0x40], R40 ;  /* 0x0000402804004986 */ /* 0x000fe2000c101524 */
[----:B------:R-:W-:Y:S01]  /*13b20*/  ISETP.GT.AND P4, PT, R0, 0x28, P1 ;  /* 0x000000280000780c */ /* 0x000fe20000f84270 */
[-C--:B------:R-:W-:Y:S01]  /*13b30*/  FMUL R43, R43, R2.reuse ;  /* 0x000000022b2b7220 */ /* 0x080fe20000400000 */
[----:B------:R-:W-:Y:S01]  /*13b40*/  FMUL R44, R44, R2 ;  /* 0x000000022c2c7220 */ /* 0x000fe20000400000 */
[----:B------:R-:W-:-:S02]  /*13b50*/  F2FP.BF16.F32.PACK_AB R41, RZ, R41 ;  /* 0x00000029ff29723e */ /* 0x000fc400000010ff */
[----:B------:R-:W-:Y:S02]  /*13b60*/  F2FP.BF16.F32.PACK_AB R42, RZ, R42 ;  /* 0x0000002aff2a723e */ /* 0x000fe400000010ff */
        /* <DEDUP_REMOVED lines=357> */
[----:B------:R-:W-:Y:S01]  /*151c0*/  ISETP.GT.AND P2, PT, R0, 0xd8, P0 ;  /* 0x000000d80000780c */ /* 0x000fe20000744270 */
[-C--:B------:R-:W-:Y:S02]  /*151d0*/  FMUL R133, R133, R2.reuse ;  /* 0x0000000285857220 */ /* 0x080fe40000400000 */
[----:B------:R-:W-:Y:S01]  /*151e0*/  @P3 STG.E.U16 desc[UR36][R6.64+0x1a2], R131 ;  /* 0x0001a28306003986 */ /* 0x000fe2000c101524 */
[----:B------:R-:W-:-:S03]  /*151f0*/  FMUL R134, R134, R2 ;  /* 0x0000000286867220 */ /* 0x000fc60000400000 */
[----:B------:R-:W-:Y:S01]  /*15200*/  @P4 STG.E.U16 desc[UR36][R4.64+0x1b0], R132 ;  /* 0x0001b08404004986 */ /* 0x000fe2000c101524 */
[C---:B------:R-:W-:Y:S01]  /*15210*/  ISETP.GT.AND P4, PT, R0.reuse, 0xd9, P0 ;  /* 0x000000d90000780c */ /* 0x040fe20000784270 */
[----:B------:R-:W-:Y:S01]  /*15220*/  FMUL R135, R135, R2 ;  /* 0x0000000287877220 */ /* 0x000fe20000400000 */
[----:B------:R-:W-:Y:S02]  /*15230*/  F2FP.BF16.F32.PACK_AB R133, RZ, R133 ;  /* 0x00000085ff85723e */ /* 0x000fe400000010ff */
[----:B------:R-:W-:Y:S02]  /*15240*/  F2FP.BF16.F32.PACK_AB R134, RZ, R134 ;  /* 0x00000086ff86723e */ /* 0x000fe400000010ff */
[----:B------:R-:W-:Y:S01]  /*15250*/  F2FP.BF16.F32.PACK_AB R135, RZ, R135 ;  /* 0x00000087ff87723e */ /* 0x000fe200000010ff */
[----:B------:R-:W-:Y:S01]  /*15260*/  @P5 STG.E.U16 desc[UR36][R4.64+0x1b2], R133 ;  /* 0x0001b28504005986 */ /* 0x000fe2000c101524 */
[----:B------:R-:W-:-:S03]  /*15270*/  ISETP.GT.AND P5, PT, R0, 0xe0, P1 ;  /* 0x000000e00000780c */ /* 0x000fc60000fa4270 */
[----:B------:R-:W-:Y:S01]  /*15280*/  @P2 STG.E.U16 desc[UR36][R6.64+0x1b0], R134 ;  /* 0x0001b08606002986 */ /* 0x000fe2000c101524 */
[----:B------:R-:W-:Y:S01]  /*15290*/  ISETP.GT.AND P2, PT, R0, 0xe1, P1 ;  /* 0x000000e10000780c */ /* 0x000fe20000f44270 */
[-C--:B------:R-:W-:Y:S01]  /*152a0*/  FMUL R136, R136, R2.reuse ;  /* 0x0000000288887220 */ /* 0x080fe20000400000 */
[C---:B------:R-:W-:Y:S01]  /*152b0*/  ISETP.GT.AND P3, PT, R0.reuse, 0xe0, P0 ;  /* 0x000000e00000780c */ /* 0x040fe20000764270 */
[----:B------:R-:W-:Y:S01]  /*152c0*/  @P4 STG.E.U16 desc[UR36][R6.64+0x1b2], R135 ;  /* 0x0001b28706004986 */ /* 0x000fe2000c101524 */
[-C--:B------:R-:W-:Y:S01]  /*152d0*/  FMUL R137, R137, R2.reuse ;  /* 0x0000000289897220 */ /* 0x080fe20000400000 */
[----:B------:R-:W-:Y:S01]  /*152e0*/  ISETP.GT.AND P4, PT, R0, 0xe1, P0 ;  /* 0x000000e10000780c */ /* 0x000fe20000784270 */
[-C--:B------:R-:W-:Y:S01]  /*152f0*/  FMUL R138, R138, R2.reuse ;  /* 0x000000028a8a7220 */ /* 0x080fe20000400000 */
[----:B------:R-:W-:Y:S01]  /*15300*/  FMUL R139, R139, R2 ;  /* 0x000000028b8b7220 */ /* 0x000fe20000400000 */
[----:B------:R-:W-:Y:S02]  /*15310*/  F2FP.BF16.F32.PACK_AB R136, RZ, R136 ;  /* 0x00000088ff88723e */ /* 0x000fe400000010ff */
[----:B------:R-:W-:-:S02]  /*15320*/  F2FP.BF16.F32.PACK_AB R137, RZ, R137 ;  /* 0x00000089ff89723e */ /* 0x000fc400000010ff */
[----:B------:R-:W-:Y:S02]  /*15330*/  F2FP.BF16.F32.PACK_AB R138, RZ, R138 ;  /* 0x0000008aff8a723e */ /* 0x000fe400000010ff */
[----:B------:R-:W-:Y:S01]  /*15340*/  F2FP.BF16.F32.PACK_AB R139, RZ, R139 ;  /* 0x0000008bff8b723e */ /* 0x000fe200000010ff */
[----:B------:R-:W-:Y:S01]  /*15350*/  @P5 STG.E.U16 desc[UR36][R4.64+0x1c0], R136 ;  /* 0x0001c08804005986 */ /* 0x000fe2000c101524 */
[----:B------:R-:W-:-:S03]  /*15360*/  ISETP.GT.AND P5, PT, R0, 0xe9, P1 ;  /* 0x000000e90000780c */ /* 0x000fc60000fa4270 */
[----:B------:R-:W-:Y:S01]  /*15370*/  @P2 STG.E.U16 desc[UR36][R4.64+0x1c2], R137 ;  /* 0x0001c28904002986 */ /* 0x000fe2000c101524 */
[C---:B------:R-:W-:Y:S02]  /*15380*/  ISETP.GT.AND P2, PT, R0.reuse, 0xe8, P1 ;  /* 0x000000e80000780c */ /* 0x040fe40000f44270 */
[C---:B------:R-:W-:Y:S01]  /*15390*/  ISETP.GT.AND P6, PT, R0.reuse, 0xe8, P0 ;  /* 0x000000e80000780c */ /* 0x040fe200007c4270 */
[----:B------:R-:W-:Y:S01]  /*153a0*/  @P3 STG.E.U16 desc[UR36][R6.64+0x1c0], R138 ;  /* 0x0001c08a06003986 */ /* 0x000fe2000c101524 */
[----:B------:R-:W-:Y:S01]  /*153b0*/  ISETP.GT.AND P3, PT, R0, 0xe9, P0 ;  /* 0x000000e90000780c */ /* 0x000fe20000764270 */
[-C--:B------:R-:W-:Y:S01]  /*153c0*/  FMUL R140, R140, R2.reuse ;  /* 0x000000028c8c7220 */ /* 0x080fe20000400000 */
[-C--:B------:R-:W-:Y:S01]  /*153d0*/  FMUL R141, R141, R2.reuse ;  /* 0x000000028d8d7220 */ /* 0x080fe20000400000 */
[----:B------:R-:W-:Y:S01]  /*153e0*/  @P4 STG.E.U16 desc[UR36][R6.64+0x1c2], R139 ;  /* 0x0001c28b06004986 */ /* 0x000fe2000c101524 */
[----:B------:R-:W-:Y:S01]  /*153f0*/  ISETP.GT.AND P4, PT, R0, 0xf0, P1 ;  /* 0x000000f00000780c */ /* 0x000fe20000f84270 */
[-C--:B------:R-:W-:Y:S01]  /*15400*/  FMUL R142, R142, R2.reuse ;  /* 0x000000028e8e7220 */ /* 0x080fe20000400000 */
[-C--:B------:R-:W-:Y:S01]  /*15410*/  FMUL R143, R143, R2.reuse ;  /* 0x000000028f8f7220 */ /* 0x080fe20000400000 */
[----:B------:R-:W-:Y:S01]  /*15420*/  FMUL R144, R144, R2 ;  /* 0x0000000290907220 */ /* 0x000fe20000400000 */
[----:B------:R-:W-:-:S02]  /*15430*/  F2FP.BF16.F32.PACK_AB R140, RZ, R140 ;  /* 0x0000008cff8c723e */ /* 0x000fc400000010ff */
[----:B------:R-:W-:Y:S02]  /*15440*/  F2FP.BF16.F32.PACK_AB R141, RZ, R141 ;  /* 0x0000008dff8d723e */ /* 0x000fe400000010ff */
[----:B------:R-:W-:Y:S02]  /*15450*/  F2FP.BF16.F32.PACK_AB R142, RZ, R142 ;  /* 0x0000008eff8e723e */ /* 0x000fe400000010ff */
[----:B------:R-:W-:Y:S02]  /*15460*/  F2FP.BF16.F32.PACK_AB R143, RZ, R143 ;  /* 0x0000008fff8f723e */ /* 0x000fe400000010ff */
[----:B------:R-:W-:Y:S01]  /*15470*/  F2FP.BF16.F32.PACK_AB R144, RZ, R144 ;  /* 0x00000090ff90723e */ /* 0x000fe200000010ff */
[----:B------:R-:W-:Y:S01]  /*15480*/  @P2 STG.E.U16 desc[UR36][R4.64+0x1d0], R140 ;  /* 0x0001d08c04002986 */ /* 0x000fe2000c101524 */
[----:B------:R-:W-:-:S03]  /*15490*/  ISETP.GT.AND P2, PT, R0, 0xf1, P1 ;  /* 0x000000f10000780c */ /* 0x000fc60000f44270 */
[----:B------:R-:W-:Y:S01]  /*154a0*/  @P5 STG.E.U16 desc[UR36][R4.64+0x1d2], R141 ;  /* 0x0001d28d04005986 */ /* 0x000fe2000c101524 */
[----:B------:R-:W-:-:S03]  /*154b0*/  ISETP.GT.AND P5, PT, R0, 0xf0, P0 ;  /* 0x000000f00000780c */ /* 0x000fc600007a4270 */
[----:B------:R-:W-:Y:S01]  /*154c0*/  @P6 STG.E.U16 desc[UR36][R6.64+0x1d0], R142 ;  /* 0x0001d08e06006986 */ /* 0x000fe2000c101524 */
[----:B------:R-:W-:-:S03]  /*154d0*/  FMUL R145, R145, R2 ;  /* 0x0000000291917220 */ /* 0x000fc60000400000 */
[----:B------:R-:W-:Y:S01]  /*154e0*/  @P3 STG.E.U16 desc[UR36][R6.64+0x1d2], R143 ;  /* 0x0001d28f06003986 */ /* 0x000fe2000c101524 */
[----:B------:R-:W-:-:S03]  /*154f0*/  ISETP.GT.AND P3, PT, R0, 0xf8, P1 ;  /* 0x000000f80000780c */ /* 0x000fc60000f64270 */
[----:B------:R-:W-:Y:S01]  /*15500*/  @P4 STG.E.U16 desc[UR36][R4.64+0x1e0], R144 ;  /* 0x0001e09004004986 */ /* 0x000fe2000c101524 */
[----:B------:R-:W-:Y:S01]  /*15510*/  ISETP.GT.AND P4, PT, R0, 0xf1, P0 ;  /* 0x000000f10000780c */ /* 0x000fe20000784270 */
[-C--:B------:R-:W-:Y:S01]  /*15520*/  FMUL R146, R146, R2.reuse ;  /* 0x0000000292927220 */ /* 0x080fe20000400000 */
[C---:B------:R-:W-:Y:S01]  /*15530*/  ISETP.GT.AND P1, PT, R0.reuse, 0xf9, P1 ;  /* 0x000000f90000780c */ /* 0x040fe20000f24270 */
[-C--:B------:R-:W-:Y:S01]  /*15540*/  FMUL R147, R147, R2.reuse ;  /* 0x0000000293937220 */ /* 0x080fe20000400000 */
[----:B------:R-:W-:Y:S01]  /*15550*/  ISETP.GT.AND P6, PT, R0, 0xf8, P0 ;  /* 0x000000f80000780c */ /* 0x000fe200007c4270 */
[-C--:B------:R-:W-:Y:S01]  /*15560*/  FMUL R148, R148, R2.reuse ;  /* 0x0000000294947220 */ /* 0x080fe20000400000 */
[----:B------:R-:W-:Y:S01]  /*15570*/  FMUL R149, R149, R2 ;  /* 0x0000000295957220 */ /* 0x000fe20000400000 */
[----:B------:R-:W-:Y:S02]  /*15580*/  F2FP.BF16.F32.PACK_AB R145, RZ, R145 ;  /* 0x00000091ff91723e */ /* 0x000fe400000010ff */
[----:B------:R-:W-:-:S02]  /*15590*/  F2FP.BF16.F32.PACK_AB R146, RZ, R146 ;  /* 0x00000092ff92723e */ /* 0x000fc400000010ff */
[----:B------:R-:W-:Y:S02]  /*155a0*/  ISETP.GT.AND P0, PT, R0, 0xf9, P0 ;  /* 0x000000f90000780c */ /* 0x000fe40000704270 */
[----:B------:R-:W-:Y:S01]  /*155b0*/  F2FP.BF16.F32.PACK_AB R147, RZ, R147 ;  /* 0x00000093ff93723e */ /* 0x000fe200000010ff */
[----:B------:R-:W-:Y:S01]  /*155c0*/  FMUL R150, R150, R2 ;  /* 0x0000000296967220 */ /* 0x000fe20000400000 */
[----:B------:R-:W-:Y:S02]  /*155d0*/  F2FP.BF16.F32.PACK_AB R148, RZ, R148 ;  /* 0x00000094ff94723e */ /* 0x000fe400000010ff */
[----:B------:R-:W-:Y:S01]  /*155e0*/  F2FP.BF16.F32.PACK_AB R149, RZ, R149 ;  /* 0x00000095ff95723e */ /* 0x000fe200000010ff */
[----:B------:R-:W-:Y:S01]  /*155f0*/  FMUL R151, R151, R2 ;  /* 0x0000000297977220 */ /* 0x000fe20000400000 */
[----:B------:R-:W-:Y:S01]  /*15600*/  @P2 STG.E.U16 desc[UR36][R4.64+0x1e2], R145 ;  /* 0x0001e29104002986 */ /* 0x000fe2000c101524 */
[----:B------:R-:W-:-:S03]  /*15610*/  F2FP.BF16.F32.PACK_AB R150, RZ, R150 ;  /* 0x00000096ff96723e */ /* 0x000fc600000010ff */
[----:B------:R-:W-:Y:S01]  /*15620*/  @P5 STG.E.U16 desc[UR36][R6.64+0x1e0], R146 ;  /* 0x0001e09206005986 */ /* 0x000fe2000c101524 */
[----:B------:R-:W-:-:S03]  /*15630*/  F2FP.BF16.F32.PACK_AB R151, RZ, R151 ;  /* 0x00000097ff97723e */ /* 0x000fc600000010ff */
[----:B------:R-:W-:Y:S04]  /*15640*/  @P4 STG.E.U16 desc[UR36][R6.64+0x1e2], R147 ;  /* 0x0001e29306004986 */ /* 0x000fe8000c101524 */
[----:B------:R-:W-:Y:S04]  /*15650*/  @P3 STG.E.U16 desc[UR36][R4.64+0x1f0], R148 ;  /* 0x0001f09404003986 */ /* 0x000fe8000c101524 */
[----:B------:R0:W-:Y:S02]  /*15660*/  @P1 STG.E.U16 desc[UR36][R4.64+0x1f2], R149 ;  /* 0x0001f29504001986 */ /* 0x0001e4000c101524 */
[----:B0-----:R-:W-:-:S02]  /*15670*/  @P6 IMAD.MOV.U32 R4, RZ, RZ, R6 ;  /* 0x000000ffff046224 */ /* 0x001fc400078e0006 */
[----:B------:R-:W-:-:S05]  /*15680*/  @P6 IMAD.MOV.U32 R5, RZ, RZ, R7 ;  /* 0x000000ffff056224 */ /* 0x000fca00078e0007 */
[----:B------:R0:W-:Y:S04]  /*15690*/  @P6 STG.E.U16 desc[UR36][R4.64+0x1f0], R150 ;  /* 0x0001f09604006986 */ /* 0x0001e8000c101524 */
[----:B------:R0:W-:Y:S02]  /*156a0*/  @P0 STG.E.U16 desc[UR36][R6.64+0x1f2], R151 ;  /* 0x0001f29706000986 */ /* 0x0001e4000c101524 */
.L_x_536:
[----:B------:R-:W-:Y:S05]  /*156b0*/  BSYNC B0 ;  /* 0x0000000000007941 */ /* 0x000fea0003800000 */
.L_x_28:
[----:B0-----:R-:W2:Y:S04]  /*156c0*/  LDL.LU R5, [R1+0x200] ;  /* 0x0002000001057983 */ /* 0x001ea80000300800 */
[----:B------:R-:W2:Y:S01]  /*156d0*/  LDL.LU R4, [R1+0x204] ;  /* 0x0002040001047983 */ /* 0x000ea20000300800 */
[----:B------:R-:W-:Y:S01]  /*156e0*/  ULDC UR4, c[0x0][0xc] ;  /* 0x0000030000047ab9 */ /* 0x000fe20000000800 */
[----:B------:R-:W-:Y:S01]  /*156f0*/  ULDC UR5, c[0x0][0x10] ;  /* 0x0000040000057ab9 */ /* 0x000fe20000000800 */
[----:B-----5:R-:W2:Y:S01]  /*15700*/  LDC R3, c[0x0][0x14] ;  /* 0x00000500ff037b82 */ /* 0x020ea20000000800 */
[----:B------:R-:W-:Y:S01]  /*15710*/  UIMAD.WIDE.U32 UR4, UR4, UR5, URZ ;  /* 0x00000005040472a5 */ /* 0x000fe2000f8e003f */
[----:B----4-:R-:W-:Y:S01]  /*15720*/  PRMT R0, RZ, 0x7610, R0 ;  /* 0x00007610ff007816 */ /* 0x010fe20000000000 */
[----:B------:R-:W-:Y:S01]  /*15730*/  UMOV UR42, 0xffffffff ;  /* 0xffffffff002a7882 */ /* 0x000fe20000000000 */
[----:B------:R-:W-:-:S03]  /*15740*/  UMOV UR43, 0xffffffff ;  /* 0xffffffff002b7882 */ /* 0x000fc60000000000 */
[----:B--2---:R-:W-:-:S04]  /*15750*/  IMAD.WIDE.U32 R4, R3, UR4, R4 ;  /* 0x0000000403047c25 */ /* 0x004fc8000f8e0004 */
[----:B------:R-:W-:Y:S01]  /*15760*/  IMAD R3, R3, UR5, RZ ;  /* 0x0000000503037c24 */ /* 0x000fe2000f8e02ff */
[----:B------:R-:W-:Y:S01]  /*15770*/  MOV R7, R4 ;  /* 0x0000000400077202 */ /* 0x000fe20000000f00 */
[----:B------:R-:W-:Y:S02]  /*15780*/  ULDC.64 UR4, c[0x0][0x650] ;  /* 0x0001940000047ab9 */ /* 0x000fe40000000a00 */
[----:B------:R-:W-:Y:S01]  /*15790*/  IMAD.IADD R6, R5, 0x1, R3 ;  /* 0x0000000105067824 */ /* 0x000fe200078e0203 */
[----:B------:R-:W-:-:S04]  /*157a0*/  ISETP.GE.U32.AND P0, PT, R4, UR4, PT ;  /* 0x0000000404007c0c */ /* 0x000fc8000bf06070 */
[----:B------:R0:W-:Y:S01]  /*157b0*/  STL [R1+0x200], R6 ;  /* 0x0002000601007387 */ /* 0x0001e20000100800 */
[----:B------:R-:W-:-:S03]  /*157c0*/  ISETP.GE.U32.AND.EX P0, PT, R6, UR5, PT, P0 ;  /* 0x0000000506007c0c */ /* 0x000fc6000bf06100 */
[----:B------:R0:W-:Y:S10]  /*157d0*/  STL [R1+0x204], R7 ;  /* 0x0002040701007387 */ /* 0x0001f40000100800 */
[----:B0-----:R-:W-:Y:S05]  /*157e0*/  @P0 BRA `(.L_x_537) ;  /* 0x0000000400880947 */ /* 0x001fea0003800000 */
[----:B------:R-:W0:Y:S01]  /*157f0*/  S2UR UR6, SR_CTAID.X ;  /* 0x00000000000679c3 */ /* 0x000e220000002500 */
[----:B------:R-:W-:Y:S01]  /*15800*/  ULDC.64 UR12, c[0x0][0x628] ;  /* 0x00018a00000c7ab9 */ /* 0x000fe20000000a00 */
[----:B------:R-:W-:Y:S01]  /*15810*/  ULDC UR4, c[0x0][0x150] ;  /* 0x0000540000047ab9 */ /* 0x000fe20000000800 */
[----:B------:R-:W-:Y:S01]  /*15820*/  ISETP.NE.U32.AND P0, PT, RZ, UR12, PT ;  /* 0x0000000cff007c0c */ /* 0x000fe2000bf05070 */
[----:B------:R-:W-:Y:S01]  /*15830*/  ULDC UR15, c[0x0][0x630] ;  /* 0x00018c00000f7ab9 */ /* 0x000fe20000000800 */
[C---:B------:R-:W-:Y:S01]  /*15840*/  R2UR UR16, R7.reuse ;  /* 0x00000000071072ca */ /* 0x040fe200000e0000 */
[----:B------:R-:W-:Y:S01]  /*15850*/  ULDC UR19, c[0x0][0x154] ;  /* 0x0000550000137ab9 */ /* 0x000fe20000000800 */
[----:B------:R-:W-:Y:S01]  /*15860*/  ISETP.NE.AND.EX P0, PT, RZ, UR13, PT, P0 ;  /* 0x0000000dff007c0c */ /* 0x000fe2000bf05300 */
[----:B------:R-:W2:Y:S01]  /*15870*/  S2UR UR18, SR_CTAID.Y ;  /* 0x00000000001279c3 */ /* 0x000ea20000002600 */
[----:B------:R-:W-:Y:S02]  /*15880*/  R2UR UR17, R6 ;  /* 0x00000000061172ca */ /* 0x000fe400000e0000 */
[----:B------:R-:W-:-:S02]  /*15890*/  R2UR UR10, R7 ;  /* 0x00000000070a72ca */ /* 0x000fc400000e0000 */
[----:B------:R-:W-:Y:S02]  /*158a0*/  R2UR UR11, R6 ;  /* 0x00000000060b72ca */ /* 0x000fe400000e0000 */
[----:B0-----:R-:W-:-:S05]  /*158b0*/  I2FP.F32.U32 R0, UR6 ;  /* 0x0000000600007c45 */ /* 0x001fca0008201000 */
[----:B------:R-:W-:-:S04]  /*158c0*/  FMUL R0, R0, UR4 ;  /* 0x0000000400007c20 */ /* 0x000fc80008400000 */
[----:B------:R0:W4:Y:S01]  /*158d0*/  F2I.U32.TRUNC.NTZ R3, R0 ;  /* 0x0000000000037305 */ /* 0x000122000020f000 */
[----:B--2---:R-:W-:Y:S05]  /*158e0*/  @!P0 BRA `(.L_x_538) ;  /* 0x0000000000308947 */ /* 0x004fea0003800000 */
        /* <DEDUP_REMOVED lines=12> */
.L_x_538:
[----:B------:R-:W-:Y:S01]  /*159b0*/  USHF.R.U64 UR43, UR10, UR15, UR11 ;  /* 0x0000000f0a2b7299 */ /* 0x000fe2000800120b */
[----:B0-----:R-:W-:Y:S01]  /*159c0*/  I2FP.F32.U32 R0, UR18 ;  /* 0x0000001200007c45 */ /* 0x001fe20008201000 */
[----:B------:R-:W-:Y:S02]  /*159d0*/  USHF.R.U32.HI UR4, URZ, UR15, UR11 ;  /* 0x0000000f3f047299 */ /* 0x000fe4000801160b */
        /* <DEDUP_REMOVED lines=8> */
[----:B------:R-:W-:Y:S01]  /*15a60*/  UIMAD.WIDE.U32 UR8, UR10, UR12, UR8 ;  /* 0x0000000c0a0872a5 */ /* 0x000fe2000f8e0008 */
[----:B----4-:R-:W-:Y:S01]  /*15a70*/  R2UR UR12, R3 ;  /* 0x00000000030c72ca */ /* 0x010fe200000e0000 */
[----:B------:R-:W-:Y:S01]  /*15a80*/  UIMAD UR10, UR10, UR13, UR4 ;  /* 0x0000000d0a0a72a4 */ /* 0x000fe2000f8e0204 */
[----:B------:R-:W-:Y:S01]  /*15a90*/  ULDC UR11, c[0x0][0x618] ;  /* 0x00018600000b7ab9 */ /* 0x000fe20000000800 */
[----:B------:R-:W-:Y:S02]  /*15aa0*/  ULDC UR21, c[0x0][0x658] ;  /* 0x0001960000157ab9 */ /* 0x000fe40000000800 */
[----:B------:R-:W-:Y:S01]  /*15ab0*/  UIADD3 UR9, UR9, UR10, URZ ;  /* 0x0000000a09097290 */ /* 0x000fe2000fffe03f */
[----:B------:R-:W-:Y:S01]  /*15ac0*/  UMOV UR15, 0xffffffff ;  /* 0xffffffff000f7882 */ /* 0x000fe20000000000 */
[----:B------:R-:W-:Y:S01]  /*15ad0*/  ULDC.64 UR4, c[0x0][0x640] ;  /* 0x0001900000047ab9 */ /* 0x000fe20000000a00 */
[----:B------:R-:W-:Y:S01]  /*15ae0*/  USHF.L.U32 UR15, UR15, UR21, URZ ;  /* 0x000000150f0f7299 */ /* 0x000fe2000800063f */
[----:B------:R-:W-:Y:S01]  /*15af0*/  ISETP.NE.U32.AND P0, PT, RZ, UR4, PT ;  /* 0x00000004ff007c0c */ /* 0x000fe2000bf05070 */
[----:B------:R-:W-:-:S02]  /*15b00*/  USHF.R.U64 UR16, UR8, UR11, UR9 ;  /* 0x0000000b08107299 */ /* 0x000fc40008001209 */
[----:B------:R-:W-:Y:S01]  /*15b10*/  USHF.R.U32.HI UR8, URZ, UR11, UR9 ;  /* 0x0000000b3f087299 */ /* 0x000fe20008011609 */
[----:B0-----:R-:W-:Y:S01]  /*15b20*/  R2UR UR14, R0 ;  /* 0x00000000000e72ca */ /* 0x001fe200000e0000 */
[----:B------:R-:W-:Y:S01]  /*15b30*/  ULDC UR17, c[0x0][0x608] ;  /* 0x0001820000117ab9 */ /* 0x000fe20000000800 */
[----:B------:R-:W-:Y:S01]  /*15b40*/  ULOP3.LUT UR41, URZ, UR15, URZ, 0x33, !UPT ;  /* 0x0000000f3f297292 */ /* 0x000fe2000f8e333f */
[----:B------:R-:W-:Y:S01]  /*15b50*/  ISETP.NE.AND.EX P0, PT, RZ, UR5, PT, P0 ;  /* 0x00000005ff007c0c */ /* 0x000fe2000bf05300 */
[----:B------:R-:W-:Y:S02]  /*15b60*/  USHF.R.U64 UR15, UR16, UR17, UR8 ;  /* 0x00000011100f7299 */ /* 0x000fe40008001208 */
[----:B------:R-:W-:Y:S02]  /*15b70*/  USHF.R.U32.HI UR8, URZ, UR17, UR8 ;  /* 0x000000113f087299 */ /* 0x000fe40008011608 */
[----:B------:R-:W-:Y:S02]  /*15b80*/  UIADD3 UR12, -UR12, URZ, URZ ;  /* 0x0000003f0c0c7290 */ /* 0x000fe4000fffe13f */
[----:B------:R-:W-:Y:S01]  /*15b90*/  USHF.R.U64 UR17, UR15, UR21, UR8 ;  /* 0x000000150f117299 */ /* 0x000fe20008001208 */
[----:B------:R-:W-:Y:S01]  /*15ba0*/  UMOV UR19, 0x1 ;  /* 0x0000000100137882 */ /* 0x000fe20000000000 */
[----:B------:R-:W-:Y:S01]  /*15bb0*/  ULDC UR13, c[0x0][0x144] ;  /* 0x00005100000d7ab9 */ /* 0x000fe20000000800 */
[----:B------:R-:W-:Y:S01]  /*15bc0*/  ULDC UR7, c[0x0][0x600] ;  /* 0x0001800000077ab9 */ /* 0x000fe20000000800 */
[----:B------:R-:W-:-:S02]  /*15bd0*/  USHF.L.U32 UR24, UR19, UR21, URZ ;  /* 0x0000001513187299 */ /* 0x000fc4000800063f */
[----:B------:R-:W-:Y:S02]  /*15be0*/  USHF.R.U32.HI UR8, URZ, UR21, UR8 ;  /* 0x000000153f087299 */ /* 0x000fe40008011608 */
[----:B------:R-:W-:Y:S02]  /*15bf0*/  UIMAD UR21, UR13, UR12, UR6 ;  /* 0x0000000c0d1572a4 */ /* 0x000fe4000f8e0206 */
[----:B------:R-:W-:Y:S02]  /*15c00*/  UIADD3 UR20, UR7, -0x1, URZ ;  /* 0xffffffff07147890 */ /* 0x000fe4000fffe03f */
[----:B------:R-:W-:Y:S01]  /*15c10*/  UIADD3 UR19, -UR14, URZ, URZ ;  /* 0x0000003f0e137290 */ /* 0x000fe2000fffe13f */
        /* <DEDUP_REMOVED lines=17> */
.L_x_539:
[----:B------:R-:W-:Y:S01]  /*15d30*/  UISETP.NE.AND UP0, UPT, UR45, URZ, UPT ;  /* 0x0000003f2d00728c */ /* 0x000fe2000bf05270 */
[----:B------:R-:W-:Y:S01]  /*15d40*/  IMAD.MOV.U32 R0, RZ, RZ, 0x1 ;  /* 0x00000001ff007424 */ /* 0x000fe200078e00ff */
[----:B------:R-:W-:Y:S02]  /*15d50*/  USHF.R.U64 UR4, UR6, UR22, UR8 ;  /* 0x0000001606047299 */ /* 0x000fe40008001208 */
[----:B------:R-:W-:Y:S02]  /*15d60*/  ULOP3.LUT UR41, UR15, UR41, URZ, 0xc0, !UPT ;  /* 0x000000290f297292 */ /* 0x000fe4000f8ec03f */
[----:B------:R-:W-:Y:S02]  /*15d70*/  UIADD3 UR5, -UR4, URZ, URZ ;  /* 0x0000003f04057290 */ /* 0x000fe4000fffe13f */
[----:B------:R-:W-:Y:S02]  /*15d80*/  UIMAD UR41, UR24, UR4, UR41 ;  /* 0x00000004182972a4 */ /* 0x000fe4000f8e0229 */
[----:B------:R-:W-:-:S02]  /*15d90*/  ULOP3.LUT UR16, UR16, UR20, URZ, 0xc0, !UPT ;  /* 0x0000001410107292 */ /* 0x000fc4000f8ec03f */
[----:B------:R-:W-:Y:S02]  /*15da0*/  @UP0 UIMAD UR21, UR25, UR19, UR18 ;  /* 0x00000013191502a4 */ /* 0x000fe4000f8e0212 */
[----:B------:R-:W-:-:S03]  /*15db0*/  UIMAD UR4, UR5, UR23, UR17 ;  /* 0x00000017050472a4 */ /* 0x000fc6000f8e0211 */
[----:B------:R-:W-:Y:S01]  /*15dc0*/  ULDC UR5, c[0x0][0x610] ;  /* 0x0001840000057ab9 */ /* 0x000fe20000000800 */
[----:B------:R-:W-:Y:S02]  /*15dd0*/  UIMAD UR4, UR4, UR7, UR16 ;  /* 0x00000007040472a4 */ /* 0x000fe4000f8e0210 */
[----:B------:R-:W-:-:S04]  /*15de0*/  UIMAD UR41, UR41, UR5, UR21 ;  /* 0x00000005292972a4 */ /* 0x000fc8000f8e0215 */
[----:B------:R-:W-:Y:S02]  /*15df0*/  USEL UR42, UR4, UR41, !UP0 ;  /* 0x00000029042a7287 */ /* 0x000fe4000c000000 */
[----:B------:R-:W-:-:S12]  /*15e00*/  USEL UR41, UR41, UR4, !UP0 ;  /* 0x0000000429297287 */ /* 0x000fd8000c000000 */
.L_x_537:
[----:B------:R-:W-:-:S13]  /*15e10*/  LOP3.LUT P0, RZ, R0, 0xff, RZ, 0xc0, !PT ;  /* 0x000000ff00ff7812 */ /* 0x000fda000780c0ff */
[----:B------:R-:W-:Y:S05]  /*15e20*/  @P0 BRA `(.L_x_540) ;  /* 0xfffffeb000b80947 */ /* 0x000fea000383ffff */
[----:B------:R-:W-:Y:S05]  /*15e30*/  EXIT ;  /* 0x000000000000794d */ /* 0x000fea0003800000 */
.L_x_3:
[----:B------:R-:W2:Y:S01]  /*15e40*/  LDL R5, [R1+0x204] ;  /* 0x0002040001057983 */ /* 0x000ea20000100800 */
[----:B------:R-:W-:-:S03]  /*15e50*/  ULDC.64 UR8, c[0x0][0x650] ;  /* 0x0001940000087ab9 */ /* 0x000fc60000000a00 */
[----:B------:R-:W3:Y:S01]  /*15e60*/  LDL R4, [R1+0x200] ;  /* 0x0002000001047983 */ /* 0x000ee20000100800 */
[----:B------:R-:W-:Y:S01]  /*15e70*/  PRMT R0, RZ, 0x7610, R0 ;  /* 0x00007610ff007816 */ /* 0x000fe20000000000 */
[----:B------:R-:W-:Y:S02]  /*15e80*/  IMAD.MOV.U32 R3, RZ, RZ, -0x1 ;  /* 0xffffffffff037424 */ /* 0x000fe400078e00ff */
[----:B------:R-:W-:Y:S02]  /*15e90*/  IMAD.MOV.U32 R2, RZ, RZ, -0x1 ;  /* 0xffffffffff027424 */ /* 0x000fe400078e00ff */
[----:B------:R-:W-:Y:S01]  /*15ea0*/  IMAD.MOV.U32 R9, RZ, RZ, -0x1 ;  /* 0xffffffffff097424 */ /* 0x000fe200078e00ff */
[----:B--2---:R-:W-:-:S04]  /*15eb0*/  ISETP.GE.U32.AND P0, PT, R5, UR8, PT ;  /* 0x0000000805007c0c */ /* 0x004fc8000bf06070 */
[----:B---3--:R-:W-:-:S13]  /*15ec0*/  ISETP.GE.U32.AND.EX P0, PT, R4, UR9, PT, P0 ;  /* 0x0000000904007c0c */ /* 0x008fda000bf06100 */
[----:B------:R-:W-:Y:S05]  /*15ed0*/  @P0 BRA `(.L_x_541) ;  /* 0x00000004008c0947 */ /* 0x000fea0003800000 */
[----:B------:R-:W-:Y:S01]  /*15ee0*/  I2FP.F32.U32 R0, UR4 ;  /* 0x0000000400007c45 */ /* 0x000fe20008201000 */
[----:B0-----:R-:W-:Y:S01]  /*15ef0*/  ULDC.64 UR16, c[0x0][0x628] ;  /* 0x00018a0000107ab9 */ /* 0x001fe20000000a00 */
        /* <DEDUP_REMOVED lines=24> */
.L_x_542:
        /* <DEDUP_REMOVED lines=24> */
[----:B------:R-:W-:Y:S01]  /*16200*/  UMOV UR19, 0x1 ;  /* 0x0000000100137882 */ /* 0x000fe20000000000 */
[----:B------:R-:W-:Y:S01]  /*16210*/  ULDC UR20, c[0x0][0x608] ;  /* 0x0001820000147ab9 */ /* 0x000fe20000000800 */
[----:B------:R-:W-:Y:S01]  /*16220*/  USHF.L.U32 UR26, UR19, UR23, URZ ;  /* 0x00000017131a7299 */ /* 0x000fe2000800063f */
[----:B------:R-:W-:Y:S01]  /*16230*/  ISETP.NE.AND.EX P0, PT, RZ, UR9, PT, P0 ;  /* 0x00000009ff007c0c */ /* 0x000fe2000bf05300 */
[----:B------:R-:W-:Y:S02]  /*16240*/  USHF.R.U64 UR19, UR18, UR20, UR11 ;  /* 0x0000001412137299 */ /* 0x000fe4000800120b */
[----:B------:R-:W-:Y:S02]  /*16250*/  USHF.R.U32.HI UR11, URZ, UR20, UR11 ;  /* 0x000000143f0b7299 */ /* 0x000fe4000801160b */
[----:B------:R-:W-:-:S02]  /*16260*/  UIADD3 UR15, -UR15, URZ, URZ ;  /* 0x0000003f0f0f7290 */ /* 0x000fc4000fffe13f */
[----:B------:R-:W-:Y:S01]  /*16270*/  USHF.R.U64 UR20, UR19, UR23, UR11 ;  /* 0x0000001713147299 */ /* 0x000fe2000800120b */
[----:B------:R-:W-:Y:S01]  /*16280*/  ULDC UR16, c[0x0][0x144] ;  /* 0x0000510000107ab9 */ /* 0x000fe20000000800 */
[----:B------:R-:W-:Y:S01]  /*16290*/  ULDC UR6, c[0x0][0x600] ;  /* 0x0001800000067ab9 */ /* 0x000fe20000000800 */
[----:B------:R-:W-:Y:S02]  /*162a0*/  USHF.R.U32.HI UR11, URZ, UR23, UR11 ;  /* 0x000000173f0b7299 */ /* 0x000fe4000801160b */
[----:B------:R-:W-:Y:S02]  /*162b0*/  UIMAD UR23, UR16, UR15, UR4 ;  /* 0x0000000f101772a4 */ /* 0x000fe4000f8e0204 */
[----:B------:R-:W-:Y:S02]  /*162c0*/  UIADD3 UR22, UR6, -0x1, URZ ;  /* 0xffffffff06167890 */ /* 0x000fe4000fffe03f */
[----:B------:R-:W-:Y:S02]  /*162d0*/  ULOP3.LUT UR27, URZ, UR13, URZ, 0x33, !UPT ;  /* 0x0000000d3f1b7292 */ /* 0x000fe4000f8e333f */
        /* <DEDUP_REMOVED lines=18> */
.L_x_543:
[----:B------:R-:W-:Y:S01]  /*16400*/  UISETP.NE.AND UP0, UPT, UR45, URZ, UPT ;  /* 0x0000003f2d00728c */ /* 0x000fe2000bf05270 */
[----:B------:R-:W-:Y:S01]  /*16410*/  IMAD.MOV.U32 R0, RZ, RZ, 0x1 ;  /* 0x00000001ff007424 */ /* 0x000fe200078e00ff */
[----:B------:R-:W-:Y:S01]  /*16420*/  USHF.R.U64 UR8, UR4, UR24, UR11 ;  /* 0x0000001804087299 */ /* 0x000fe2000800120b */
[----:B------:R-:W-:Y:S01]  /*16430*/  IMAD.U32 R9, RZ, RZ, UR5 ;  /* 0x00000005ff097e24 */ /* 0x000fe2000f8e00ff */
[----:B------:R-:W-:Y:S02]  /*16440*/  ULOP3.LUT UR4, UR19, UR27, URZ, 0xc0, !UPT ;  /* 0x0000001b13047292 */ /* 0x000fe4000f8ec03f */
[----:B------:R-:W-:Y:S02]  /*16450*/  ULOP3.LUT UR18, UR18, UR22, URZ, 0xc0, !UPT ;  /* 0x0000001612127292 */ /* 0x000fe4000f8ec03f */
[----:B------:R-:W-:-:S03]  /*16460*/  UIMAD UR4, UR26, UR8, UR4 ;  /* 0x000000081a0472a4 */ /* 0x000fc6000f8e0204 */
[----:B------:R-:W-:Y:S02]  /*16470*/  @UP0 UIMAD UR23, UR28, UR21, UR7 ;  /* 0x000000151c1702a4 */ /* 0x000fe4000f8e0207 */
[----:B------:R-:W-:-:S03]  /*16480*/  UIADD3 UR7, -UR8, URZ, URZ ;  /* 0x0000003f08077290 */ /* 0x000fc6000fffe13f */
[----:B------:R-:W-:Y:S01]  /*16490*/  ULDC UR8, c[0x0][0x610] ;  /* 0x0001840000087ab9 */ /* 0x000fe20000000800 */
[----:B------:R-:W-:Y:S02]  /*164a0*/  UIMAD UR7, UR7, UR25, UR20 ;  /* 0x00000019070772a4 */ /* 0x000fe4000f8e0214 */
[----:B------:R-:W-:Y:S02]  /*164b0*/  UIMAD UR4, UR4, UR8, UR23 ;  /* 0x00000008040472a4 */ /* 0x000fe4000f8e0217 */
[----:B------:R-:W-:-:S04]  /*164c0*/  UIMAD UR7, UR7, UR6, UR18 ;  /* 0x00000006070772a4 */ /* 0x000fc8000f8e0212 */
[----:B------:R-:W-:Y:S02]  /*164d0*/  USEL UR6, UR7, UR4, !UP0 ;  /* 0x0000000407067287 */ /* 0x000fe4000c000000 */
[----:B------:R-:W-:-:S04]  /*164e0*/  USEL UR4, UR4, UR7, !UP0 ;  /* 0x0000000704047287 */ /* 0x000fc8000c000000 */
[----:B------:R-:W-:Y:S02]  /*164f0*/  IMAD.U32 R2, RZ, RZ, UR6 ;  /* 0x00000006ff027e24 */ /* 0x000fe4000f8e00ff */
[----:B------:R-:W-:-:S07]  /*16500*/  MOV R3, UR4 ;  /* 0x0000000400037c02 */ /* 0x000fce0008000f00 */
.L_x_541:
[----:B------:R-:W-:-:S08]  /*16510*/  NOP ;  /* 0x0000000000007918 */ /* 0x000fd00000000000 */
[----:B0-----:R-:W0:-:S00]  /*16520*/  USETMAXREG.DEALLOC.CTAPOOL 0x18 ;  /* 0x00000018000079c8 */ /* 0x001e0000080e0500 */
[----:B------:R-:W-:-:S13]  /*16530*/  ISETP.NE.AND P0, PT, RZ, UR10, PT ;  /* 0x0000000aff007c0c */ /* 0x000fda000bf05270 */
[----:B------:R-:W-:Y:S05]  /*16540*/  @P0 EXIT ;  /* 0x000000000000094d */ /* 0x000fea0003800000 */
[----:B0-----:R-:W-:Y:S01]  /*16550*/  LOP3.LUT P0, RZ, R0, 0xff, RZ, 0xc0, !PT ;  /* 0x000000ff00ff7812 */ /* 0x001fe2000780c0ff */
[----:B------:R-:W-:Y:S02]  /*16560*/  IMAD.MOV.U32 R0, RZ, RZ, 0x1 ;  /* 0x00000001ff007424 */ /* 0x000fe400078e00ff */
[----:B------:R-:W-:-:S10]  /*16570*/  IMAD.MOV.U32 R6, RZ, RZ, RZ ;  /* 0x000000ffff067224 */ /* 0x000fd400078e00ff */
[----:B------:R-:W-:Y:S05]  /*16580*/  @!P0 BRA `(.L_x_544) ;  /* 0x0000000c005c8947 */ /* 0x000fea0003800000 */
[----:B------:R-:W0:Y:S01]  /*16590*/  S2R R4, SR_TID.X ;  /* 0x0000000000047919 */ /* 0x000e220000002100 */
[----:B------:R-:W-:Y:S01]  /*165a0*/  ULDC UR4, c[0x0][0x28c] ;  /* 0x0000a30000047ab9 */ /* 0x000fe20000000800 */
[----:B------:R-:W-:Y:S01]  /*165b0*/  ULDC UR6, c[0x0][0x658] ;  /* 0x0001960000067ab9 */ /* 0x000fe20000000800 */
[----:B------:R-:W-:Y:S01]  /*165c0*/  UIADD3 UR10, UR4, 0x1f, URZ ;  /* 0x0000001f040a7890 */ /* 0x000fe2000fffe03f */
[----:B------:R-:W-:Y:S01]  /*165d0*/  BSSY B0, `(.L_x_544) ;  /* 0x00000d2000007945 */ /* 0x000fe20003800000 */
[----:B------:R-:W-:Y:S01]  /*165e0*/  UMOV UR7, 0xffffffff ;  /* 0xffffffff00077882 */ /* 0x000fe20000000000 */
[----:B------:R-:W-:Y:S01]  /*165f0*/  ULDC UR5, c[0x0][0x600] ;  /* 0x0001800000057ab9 */ /* 0x000fe20000000800 */
[----:B------:R-:W-:Y:S01]  /*16600*/  UMOV UR9, 0x1 ;  /* 0x0000000100097882 */ /* 0x000fe20000000000 */
[----:B------:R-:W-:Y:S01]  /*16610*/  USHF.L.U32 UR7, UR7, UR6, URZ ;  /* 0x0000000607077299 */ /* 0x000fe2000800063f */
[----:B------:R-:W-:Y:S01]  /*16620*/  IMAD.MOV.U32 R8, RZ, RZ, 0x1 ;  /* 0x00000001ff087424 */ /* 0x000fe200078e00ff */
[----:B------:R-:W-:Y:S01]  /*16630*/  UIADD3 UR4, UR5, -0x1, URZ ;  /* 0xffffffff05047890 */ /* 0x000fe2000fffe03f */
[----:B------:R-:W-:Y:S01]  /*16640*/  IMAD.MOV.U32 R0, RZ, RZ, 0x1 ;  /* 0x00000001ff007424 */ /* 0x000fe200078e00ff */
[----:B------:R-:W-:Y:S01]  /*16650*/  USHF.R.S32.HI UR11, URZ, 0x1f, UR10 ;  /* 0x0000001f3f0b7899 */ /* 0x000fe2000801140a */
[----:B------:R-:W-:Y:S01]  /*16660*/  IMAD.MOV.U32 R6, RZ, RZ, RZ ;  /* 0x000000ffff067224 */ /* 0x000fe200078e00ff */
[----:B------:R-:W-:Y:S01]  /*16670*/  ULDC UR8, c[0x0][0xc] ;  /* 0x0000030000087ab9 */ /* 0x000fe20000000800 */
[----:B------:R-:W-:-:S02]  /*16680*/  USHF.L.U32 UR5, UR9, UR6, URZ ;  /* 0x0000000609057299 */ /* 0x000fc4000800063f */
[----:B------:R-:W-:Y:S01]  /*16690*/  ULEA.HI UR11, UR11, UR10, URZ, 0x5 ;  /* 0x0000000a0b0b7291 */ /* 0x000fe2000f8f283f */
[----:B------:R-:W-:Y:S01]  /*166a0*/  ULDC UR9, c[0x0][0x10] ;  /* 0x0000040000097ab9 */ /* 0x000fe20000000800 */
[----:B------:R-:W-:Y:S02]  /*166b0*/  ULOP3.LUT UR6, URZ, UR7, URZ, 0x33, !UPT ;  /* 0x000000073f067292 */ /* 0x000fe4000f8e333f */
[----:B------:R-:W-:Y:S01]  /*166c0*/  UIMAD.WIDE.U32 UR8, UR8, UR9, URZ ;  /* 0x00000009080872a5 */ /* 0x000fe2000f8e003f */
[----:B------:R-:W-:Y:S01]  /*166d0*/  ULDC UR7, c[0x0][0x14] ;  /* 0x0000050000077ab9 */ /* 0x000fe20000000800 */
[----:B------:R-:W-:Y:S02]  /*166e0*/  USHF.R.S32.HI UR18, URZ, 0x5, UR11 ;  /* 0x000000053f127899 */ /* 0x000fe4000801140b */
[----:B------:R-:W-:Y:S02]  /*166f0*/  UIMAD.WIDE.U32 UR20, UR8, UR7, URZ ;  /* 0x00000007081472a5 */ /* 0x000fe4000f8e003f */
[----:B------:R-:W-:-:S02]  /*16700*/  UIMAD UR13, UR9, UR7, URZ ;  /* 0x00000007090d72a4 */ /* 0x000fc4000f8e023f */
[----:B------:R-:W-:Y:S01]  /*16710*/  ULOP3.LUT UR24, UR40, 0x2, URZ, 0xfc, !UPT ;  /* 0x0000000228187892 */ /* 0x000fe2000f8efc3f */
[C---:B0-----:R-:W-:Y:S01]  /*16720*/  LOP3.LUT P3, RZ, R4.reuse, 0x7f, RZ, 0xc0, !PT ;  /* 0x0000007f04ff7812 */ /* 0x041fe2000786c0ff */
[----:B------:R-:W-:Y:S01]  /*16730*/  UIADD3 UR13, UR21, UR13, URZ ;  /* 0x0000000d150d7290 */ /* 0x000fe2000fffe03f */
[----:B------:R-:W-:Y:S01]  /*16740*/  LOP3.LUT P0, RZ, R4, 0x1f, RZ, 0xc0, !PT ;  /* 0x0000001f04ff7812 */ /* 0x000fe2000780c0ff */
[----:B------:R-:W-:Y:S01]  /*16750*/  UIADD3 UR25, UR18, 0x1, URZ ;  /* 0x0000000112197890 */ /* 0x000fe2000fffe03f */
[----:B------:R-:W-:Y:S02]  /*16760*/  ULDC.64 UR22, c[0x0][0x198] ;  /* 0x0000660000167ab9 */ /* 0x000fe40000000a00 */
[----:B------:R-:W-:-:S13]  /*16770*/  PLOP3.LUT P0, PT, P0, P3, PT, 0x8a, 0x0 ;  /* 0x000000000000781c */ /* 0x000fda0000707172 */
.L_x_556:
[----:B------:R-:W-:-:S03]  /*16780*/  UMOV UR7, 0xffffffff ;  /* 0xffffffff00077882 */ /* 0x000fc60000000000 */
[----:B------:R-:W-:Y:S05]  /*16790*/  BRA.DIV UR7, `(.L_x_545) ;  /* 0x0000000e07c87947 */ /* 0x000fea000b800000 */
[----:B------:R-:W-:-:S13]  /*167a0*/  ELECT P6, URZ, PT ;  /* 0x00000000003f782f */ /* 0x000fda00038c0000 */
.L_x_567:
[----:B------:R-:W0:Y:S01]  /*167b0*/  LDC R4, c[0x0][0x28c] ;  /* 0x0000a300ff047b82 */ /* 0x000e220000000800 */
[----:B------:R-:W-:Y:S01]  /*167c0*/  BSSY B1, `(.L_x_546) ;  /* 0x0000035000017945 */ /* 0x000fe20003800000 */
[----:B0-----:R-:W-:-:S13]  /*167d0*/  ISETP.LT.OR P6, PT, R4, 0x1, !P6 ;  /* 0x000000010400780c */ /* 0x001fda00077c1670 */
[----:B------:R-:W-:Y:S05]  /*167e0*/  @P6 BRA `(.L_x_547) ;  /* 0x0000000000c86947 */ /* 0x000fea0003800000 */
[----:B------:R-:W-:Y:S01]  /*167f0*/  IMAD.SHL.U32 R11, R3, 0x100, RZ ;  /* 0x00000100030b7824 */ /* 0x000fe200078e00ff */
[----:B------:R-:W-:Y:S01]  /*16800*/  MOV R12, RZ ;  /* 0x000000ff000c7202 */ /* 0x000fe20000000f00 */
[----:B------:R-:W-:Y:S02]  /*16810*/  IMAD.SHL.U32 R2, R2, 0x100, RZ ;  /* 0x0000010002027824 */ /* 0x000fe400078e00ff */
[----:B------:R-:W-:Y:S02]  /*16820*/  IMAD.U32 R14, RZ, RZ, UR25 ;  /* 0x00000019ff0e7e24 */ /* 0x000fe4000f8e00ff */
[----:B------:R-:W-:Y:S02]  /*16830*/  IMAD.MOV.U32 R3, RZ, RZ, R0 ;  /* 0x000000ffff037224 */ /* 0x000fe400078e0000 */
[----:B------:R-:W-:-:S07]  /*16840*/  IMAD.MOV.U32 R4, RZ, RZ, R6 ;  /* 0x000000ffff047224 */ /* 0x000fce00078e0006 */
.L_x_551:
[----:B------:R-:W0:Y:S01]  /*16850*/  S2R R10, SR_CgaCtaId ;  /* 0x00000000000a7919 */ /* 0x000e220000008800 */
[----:B------:R-:W-:Y:S01]  /*16860*/  MOV R5, 0x400 ;  /* 0x0000040000057802 */ /* 0x000fe20000000f00 */
[----:B------:R-:W1:Y:S03]  /*16870*/  @!P3 LDC R7, c[0x0][0x500] ;  /* 0x00014000ff07bb82 */ /* 0x000e660000000800 */
[----:B0-----:R-:W-:Y:S02]  /*16880*/  LEA R13, R10, R5, 0x18 ;  /* 0x000000050a0d7211 */ /* 0x001fe400078ec0ff */
[----:B------:R-:W-:-:S03]  /*16890*/  SHF.L.U32 R5, R3, 0x1f, RZ ;  /* 0x0000001f03057819 */ /* 0x000fc600000006ff */
[----:B------:R-:W-:-:S04]  /*168a0*/  IMAD R10, R4, 0x8, R13 ;  /* 0x00000008040a7824 */ /* 0x000fc800078e020d */
[----:B------:R-:W0:Y:S02]  /*168b0*/  SYNCS.PHASECHK.TRANS64.TRYWAIT P1, [R10+URZ+0x20], R5 ;  /* 0x000020050a0075a7 */ /* 0x000e24000802017f */
[----:B01----:R-:W-:Y:S05]  /*168c0*/  @!P1 BRA `(.L_x_548) ;  /* 0x0000000c009c9947 */ /* 0x003fea0003800000 */
.L_x_568:
[----:B------:R-:W-:Y:S01]  /*168d0*/  UPRMT UR7, UR24, 0x9910, URZ ;  /* 0x0000991018077896 */ /* 0x000fe2000800003f */
[----:B------:R1:W-:Y:S03]  /*168e0*/  @!P3 SYNCS.ARRIVE.TRANS64 RZ, [R10+URZ], R7 ;  /* 0x000000070affb9a7 */ /* 0x0003e6000800003f */
[----:B------:R-:W-:-:S06]  /*168f0*/  UISETP.NE.AND UP0, UPT, UR7, 0x2, UPT ;  /* 0x000000020700788c */ /* 0x000fcc000bf05270 */
[----:B------:R-:W-:-:S13]  /*16900*/  PLOP3.LUT P1, PT, PT, PT, UP0, 0x80, 0x0 ;  /* 0x000000000000781c */ /* 0x000fda0003f2f008 */
[----:B-1----:R-:W-:Y:S05]  /*16910*/  @P1 BRA `(.L_x_549) ;  /* 0x0000000000041947 */ /* 0x002fea0003800000 */
[----:B------:R-:W-:Y:S01]  /*16920*/  BPT.TRAP 0x1 ;  /* 0x000000040000795c */ /* 0x000fe20000300000 */
.L_x_549:
[----:B------:R-:W-:Y:S05]  /*16930*/  @P0 BRA `(.L_x_550) ;  /* 0x0000000000040947 */ /* 0x000fea0003800000 */
[----:B------:R-:W-:Y:S01]  /*16940*/  BPT.TRAP 0x1 ;  /* 0x000000040000795c */ /* 0x000fe20000300000 */
.L_x_550:
[----:B------:R-:W-:Y:S01]  /*16950*/  IMAD R13, R4, 0x4000, R13 ;  /* 0x00004000040d7824 */ /* 0x000fe200078e020d */
[----:B------:R-:W-:Y:S01]  /*16960*/  R2UR UR9, R10 ;  /* 0x000000000a0972ca */ /* 0x000fe200000e0000 */
[----:B------:R-:W-:Y:S01]  /*16970*/  VIADD R14, R14, 0xffffffff ;  /* 0xffffffff0e0e7836 */ /* 0x000fe20000000000 */
[----:B------:R-:W-:Y:S01]  /*16980*/  UIADD3 UR14, UP0, UR22, 0xf0, URZ ;  /* 0x000000f0160e7890 */ /* 0x000fe2000ff1e03f */
[----:B------:R-:W-:Y:S01]  /*16990*/  R2UR UR11, R11 ;  /* 0x000000000b0b72ca */ /* 0x000fe200000e0000 */
[----:B------:R-:W-:Y:S01]  /*169a0*/  UIADD3 UR26, UP1, UR22, 0x1f0, URZ ;  /* 0x000001f0161a7890 */ /* 0x000fe2000ff3e03f */
[----:B------:R-:W-:Y:S01]  /*169b0*/  R2UR UR7, R13 ;  /* 0x000000000d0772ca */ /* 0x000fe200000e0000 */
[----:B------:R-:W-:Y:S01]  /*169c0*/  UIADD3.X UR15, URZ, UR23, URZ, UP0, !UPT ;  /* 0x000000173f0f7290 */ /* 0x000fe200087fe43f */
[----:B------:R-:W-:Y:S01]  /*169d0*/  R2UR UR10, R12 ;  /* 0x000000000c0a72ca */ /* 0x000fe200000e0000 */
[----:B------:R-:W-:Y:S01]  /*169e0*/  VIADD R4, R4, 0x1 ;  /* 0x0000000104047836 */ /* 0x000fe20000000000 */
[----:B------:R-:W-:Y:S01]  /*169f0*/  R2UR UR12, R9 ;  /* 0x00000000090c72ca */ /* 0x000fe200000e0000 */
[----:B------:R-:W-:Y:S01]  /*16a00*/  UIADD3.X UR27, URZ, UR23, URZ, UP1, !UPT ;  /* 0x000000173f1b7290 */ /* 0x000fe20008ffe43f */
[----:B------:R-:W-:Y:S01]  /*16a10*/  R2UR UR19, R2 ;  /* 0x00000000021372ca */ /* 0x000fe200000e0000 */
[----:B------:R-:W-:Y:S01]  /*16a20*/  UMOV UR16, 0x0 ;  /* 0x0000000000107882 */ /* 0x000fe20000000000 */
[----:B------:R-:W-:Y:S01]  /*16a30*/  ISETP.GT.AND P2, PT, R14, 0x1, PT ;  /* 0x000000010e00780c */ /* 0x000fe20003f44270 */
[----:B------:R-:W-:Y:S01]  /*16a40*/  UMOV UR17, 0x10000000 ;  /* 0x1000000000117882 */ /* 0x000fe20000000000 */
[----:B------:R-:W-:-:S02]  /*16a50*/  ISETP.NE.AND P1, PT, R4, 0x4, PT ;  /* 0x000000040400780c */ /* 0x000fc40003f25270 */
[----:B------:R-:W-:Y:S01]  /*16a60*/  IADD3 R12, R12, 0x20, RZ ;  /* 0x000000200c0c7810 */ /* 0x000fe20007ffe0ff */
[----:B------:R-:W-:Y:S01]  /*16a70*/  UIADD3 UR8, UR7, 0x100, URZ ;  /* 0x0000010007087890 */ /* 0x000fe2000fffe03f */
[----:B0-----:R-:W-:Y:S01]  /*16a80*/  SEL R10, RZ, 0x1, P1 ;  /* 0x00000001ff0a7807 */ /* 0x001fe20000800000 */
[----:B------:R-:W-:Y:S01]  /*16a90*/  UIADD3 UR7, UR7, 0x10100, URZ ;  /* 0x0001010007077890 */ /* 0x000fe2000fffe03f */
[----:B------:R-:W-:Y:S02]  /*16aa0*/  SEL R4, R4, RZ, P1 ;  /* 0x000000ff04047207 */ /* 0x000fe40000800000 */
[----:B------:R-:W-:-:S04]  /*16ab0*/  LOP3.LUT R3, R3, R10, RZ, 0x3c, !PT ;  /* 0x0000000a03037212 */ /* 0x000fc800078e3cff */
[----:B------:R0:W-:Y:S02]  /*16ac0*/  UTMALDG.3D [UR8], [UR14], desc[UR16] ;  /* 0x000010080e0075b4 */ /* 0x0001e40008011000 */
[----:B0-----:R-:W-:Y:S01]  /*16ad0*/  UMOV UR8, UR7 ;  /* 0x0000000700087c82 */ /* 0x001fe20008000000 */
[----:B------:R-:W-:Y:S02]  /*16ae0*/  UMOV UR11, UR19 ;  /* 0x00000013000b7c82 */ /* 0x000fe40008000000 */
[----:B------:R0:W-:Y:S02]  /*16af0*/  UTMALDG.3D [UR8], [UR26], desc[UR16] ;  /* 0x000010081a0075b4 */ /* 0x0001e40008011000 */
[----:B0-----:R-:W-:Y:S05]  /*16b00*/  @P2 BRA `(.L_x_551) ;  /* 0xfffffffc00502947 */ /* 0x001fea000383ffff */
.L_x_547:
[----:B------:R-:W-:Y:S05]  /*16b10*/  BSYNC B1 ;  /* 0x0000000000017941 */ /* 0x000fea0003800000 */
.L_x_546:
[----:B------:R-:W2:Y:S01]  /*16b20*/  LDL.LU R15, [R1+0x200] ;  /* 0x00020000010f7983 */ /* 0x000ea20000300800 */
[----:B------:R-:W-:Y:S01]  /*16b30*/  LOP3.LUT P4, RZ, R8, 0xff, RZ, 0xc0, !PT ;  /* 0x000000ff08ff7812 */ /* 0x000fe2000788c0ff */
[----:B------:R-:W-:Y:S01]  /*16b40*/  VIADD R6, R6, UR18 ;  /* 0x0000001206067c36 */ /* 0x000fe20008000000 */
[----:B------:R-:W-:Y:S01]  /*16b50*/  ULDC.64 UR8, c[0x0][0x650] ;  /* 0x0001940000087ab9 */ /* 0x000fe20000000a00 */
[----:B------:R-:W3:Y:S01]  /*16b60*/  LDL.LU R13, [R1+0x204] ;  /* 0x00020400010d7983 */ /* 0x000ee20000300800 */
[----:B------:R-:W-:Y:S01]  /*16b70*/  BSSY B1, `(.L_x_552) ;  /* 0x0000075000017945 */ /* 0x000fe20003800000 */
[----:B------:R-:W-:Y:S01]  /*16b80*/  IMAD.MOV.U32 R9, RZ, RZ, -0x1 ;  /* 0xffffffffff097424 */ /* 0x000fe200078e00ff */
[----:B------:R-:W-:Y:S02]  /*16b90*/  SHF.R.U32.HI R2, RZ, 0x2, R6 ;  /* 0x00000002ff027819 */ /* 0x000fe40000011606 */
[----:B------:R-:W-:Y:S02]  /*16ba0*/  ISETP.GT.U32.AND P1, PT, R6, 0x3, PT ;  /* 0x000000030600780c */ /* 0x000fe40003f24070 */
[----:B------:R-:W-:-:S02]  /*16bb0*/  LOP3.LUT R2, R2, 0x1, RZ, 0xc0, !PT ;  /* 0x0000000102027812 */ /* 0x000fc400078ec0ff */
[----:B------:R-:W-:Y:S01]  /*16bc0*/  LOP3.LUT R6, R6, 0x3, RZ, 0xc0, !PT ;  /* 0x0000000306067812 */ /* 0x000fe200078ec0ff */
[----:B------:R-:W0:Y:S01]  /*16bd0*/  @P4 S2R R3, SR_CgaCtaId ;  /* 0x0000000000034919 */ /* 0x000e220000008800 */
[----:B------:R-:W-:Y:S02]  /*16be0*/  ISETP.NE.U32.AND P2, PT, R2, 0x1, PT ;  /* 0x000000010200780c */ /* 0x000fe40003f45070 */
[----:B------:R-:W-:Y:S02]  /*16bf0*/  @P4 MOV R2, 0x400 ;  /* 0x0000040000024802 */ /* 0x000fe40000000f00 */
[----:B------:R-:W-:Y:S02]  /*16c00*/  PRMT R4, RZ, 0x7610, R4 ;  /* 0x00007610ff047816 */ /* 0x000fe40000000004 */
[----:B------:R-:W-:Y:S02]  /*16c10*/  PRMT R8, RZ, 0x7610, R8 ;  /* 0x00007610ff087816 */ /* 0x000fe40000000008 */
[----:B0-----:R-:W-:Y:S01]  /*16c20*/  @P4 LEA R2, R3, R2, 0x18 ;  /* 0x0000000203024211 */ /* 0x001fe200078ec0ff */
[----:B------:R-:W-:-:S03]  /*16c30*/  IMAD.U32 R3, RZ, RZ, UR18 ;  /* 0x00000012ff037e24 */ /* 0x000fc6000f8e00ff */
[----:B------:R0:W-:Y:S02]  /*16c40*/  @P4 SYNCS.ARRIVE.TRANS64.A1T0 RZ, [R2+URZ+0x58], RZ ;  /* 0x000058ff02ff49a7 */ /* 0x0001e4000810003f */
[C---:B------:R-:W-:Y:S02]  /*16c50*/  ISETP.LT.U32.AND P1, PT, R3.reuse, 0x4, P1 ;  /* 0x000000040300780c */ /* 0x040fe40000f21070 */
[----:B------:R-:W-:Y:S02]  /*16c60*/  ISETP.GT.U32.AND P2, PT, R3, 0x3, !P2 ;  /* 0x000000030300780c */ /* 0x000fe40005744070 */
[----:B------:R-:W-:Y:S02]  /*16c70*/  SEL R3, RZ, 0x1, !P1 ;  /* 0x00000001ff037807 */ /* 0x000fe40004800000 */
[----:B0-----:R-:W-:-:S04]  /*16c80*/  SEL R2, RZ, 0x1, !P2 ;  /* 0x00000001ff027807 */ /* 0x001fc80005000000 */
[----:B------:R-:W-:Y:S01]  /*16c90*/  LOP3.LUT R0, R2, R0, R3, 0x96, !PT ;  /* 0x0000000002007212 */ /* 0x000fe200078e9603 */
[----:B------:R-:W-:Y:S02]  /*16ca0*/  IMAD.MOV.U32 R3, RZ, RZ, -0x1 ;  /* 0xffffffffff037424 */ /* 0x000fe400078e00ff */
[----:B------:R-:W-:Y:S01]  /*16cb0*/  IMAD.MOV.U32 R2, RZ, RZ, -0x1 ;  /* 0xffffffffff027424 */ /* 0x000fe200078e00ff */
[----:B---3--:R-:W-:-:S04]  /*16cc0*/  IADD3 R13, P1, R13, UR20, RZ ;  /* 0x000000140d0d7c10 */ /* 0x008fc8000ff3e0ff */
[----:B--2---:R-:W-:Y:S01]  /*16cd0*/  IADD3.X R15, R15, UR13, RZ, P1, !PT ;  /* 0x0000000d0f0f7c10 */ /* 0x004fe20008ffe4ff */
[----:B------:R0:W-:Y:S01]  /*16ce0*/  STL [R1+0x204], R13 ;  /* 0x0002040d01007387 */ /* 0x0001e20000100800 */
[----:B------:R-:W-:-:S03]  /*16cf0*/  ISETP.GE.U32.AND P1, PT, R13, UR8, PT ;  /* 0x000000080d007c0c */ /* 0x000fc6000bf26070 */
[----:B------:R0:W-:Y:S01]  /*16d00*/  STL [R1+0x200], R15 ;  /* 0x0002000f01007387 */ /* 0x0001e20000100800 */
[----:B------:R-:W-:-:S13]  /*16d10*/  ISETP.GE.U32.AND.EX P1, PT, R15, UR9, PT, P1 ;  /* 0x000000090f007c0c */ /* 0x000fda000bf26110 */
[----:B0-----:R-:W-:Y:S05]  /*16d20*/  @P1 BRA `(.L_x_553) ;  /* 0x0000000400641947 */ /* 0x001fea0003800000 */
[----:B------:R-:W0:Y:S01]  /*16d30*/  S2R R7, SR_CTAID.X ;  /* 0x0000000000077919 */ /* 0x000e220000002500 */
[----:B------:R-:W-:Y:S01]  /*16d40*/  ULDC UR7, c[0x0][0x150] ;  /* 0x0000540000077ab9 */ /* 0x000fe20000000800 */
[----:B------:R-:W1:Y:S01]  /*16d50*/  LDC R4, c[0x0][0x144] ;  /* 0x00005100ff047b82 */ /* 0x000e620000000800 */
[----:B------:R-:W-:Y:S01]  /*16d60*/  UISETP.NE.AND UP0, UPT, UR45, URZ, UPT ;  /* 0x0000003f2d00728c */ /* 0x000fe2000bf05270 */
[----:B------:R-:W2:Y:S01]  /*16d70*/  S2R R5, SR_CTAID.Y ;  /* 0x0000000000057919 */ /* 0x000ea20000002600 */
[----:B------:R-:W-:Y:S01]  /*16d80*/  ULDC.64 UR8, c[0x0][0x628] ;  /* 0x00018a0000087ab9 */ /* 0x000fe20000000a00 */
[----:B------:R-:W-:-:S03]  /*16d90*/  ULDC UR10, c[0x0][0x630] ;  /* 0x00018c00000a7ab9 */ /* 0x000fc60000000800 */
[----:B------:R-:W-:Y:S01]  /*16da0*/  PLOP3.LUT P1, PT, PT, PT, UP0, 0x80, 0x0 ;  /* 0x000000000000781c */ /* 0x000fe20003f2f008 */
[----:B------:R-:W3:Y:S01]  /*16db0*/  LDC R10, c[0x0][0x148] ;  /* 0x00005200ff0a7b82 */ /* 0x000ee20000000800 */
[----:B0-----:R-:W-:Y:S02]  /*16dc0*/  I2FP.F32.U32 R2, R7 ;  /* 0x0000000700027245 */ /* 0x001fe40000201000 */
[----:B--2---:R-:W-:-:S03]  /*16dd0*/  I2FP.F32.U32 R3, R5 ;  /* 0x0000000500037245 */ /* 0x004fc60000201000 */
[----:B------:R-:W-:Y:S01]  /*16de0*/  FMUL R2, R2, UR7 ;  /* 0x0000000702027c20 */ /* 0x000fe20008400000 */
[----:B------:R-:W-:Y:S02]  /*16df0*/  ULDC UR7, c[0x0][0x154] ;  /* 0x0000550000077ab9 */ /* 0x000fe40000000800 */
[----:B------:R-:W-:-:S03]  /*16e00*/  FMUL R9, R3, UR7 ;  /* 0x0000000703097c20 */ /* 0x000fc60008400000 */
[----:B------:R-:W0:Y:S08]  /*16e10*/  F2I.U32.TRUNC.NTZ R2, R2 ;  /* 0x0000000200027305 */ /* 0x000e30000020f000 */
[----:B------:R-:W2:Y:S01]  /*16e20*/  F2I.U32.TRUNC.NTZ R9, R9 ;  /* 0x0000000900097305 */ /* 0x000ea2000020f000 */
[----:B0-----:R-:W-:Y:S01]  /*16e30*/  IMAD.MOV R3, RZ, RZ, -R2 ;  /* 0x000000ffff037224 */ /* 0x001fe200078e0a02 */
[----:B------:R-:W-:-:S03]  /*16e40*/  MOV R2, R13 ;  /* 0x0000000d00027202 */ /* 0x000fc60000000f00 */
[----:B-1----:R-:W-:Y:S02]  /*16e50*/  IMAD R7, R4, R3, R7 ;  /* 0x0000000304077224 */ /* 0x002fe400078e0207 */
[----:B--2---:R-:W-:-:S04]  /*16e60*/  IMAD.MOV R3, RZ, RZ, -R9 ;  /* 0x000000ffff037224 */ /* 0x004fc800078e0a09 */
[----:B---3--:R-:W-:Y:S01]  /*16e70*/  @P1 IMAD R7, R10, R3, R5 ;  /* 0x000000030a071224 */ /* 0x008fe200078e0205 */
[----:B------:R-:W-:Y:S01]  /*16e80*/  ISETP.NE.U32.AND P1, PT, RZ, UR8, PT ;  /* 0x00000008ff007c0c */ /* 0x000fe2000bf25070 */
[----:B------:R-:W-:-:S03]  /*16e90*/  IMAD.MOV.U32 R3, RZ, RZ, R15 ;  /* 0x000000ffff037224 */ /* 0x000fc600078e000f */
[----:B------:R-:W-:-:S13]  /*16ea0*/  ISETP.NE.AND.EX P1, PT, RZ, UR9, PT, P1 ;  /* 0x00000009ff007c0c */ /* 0x000fda000bf25310 */
[----:B------:R-:W-:Y:S05]  /*16eb0*/  @!P1 BRA `(.L_x_554) ;  /* 0x0000000000289947 */ /* 0x000fea0003800000 */
[----:B------:R-:W-:Y:S02]  /*16ec0*/  ULDC UR7, c[0x0][0x634] ;  /* 0x00018d0000077ab9 */ /* 0x000fe40000000800 */
[----:B------:R-:W-:-:S05]  /*16ed0*/  IADD3 R3, P1, R13, UR7, RZ ;  /* 0x000000070d037c10 */ /* 0x000fca000ff3e0ff */
[----:B------:R-:W-:-:S04]  /*16ee0*/  IMAD.X R9, RZ, RZ, R15, P1 ;  /* 0x000000ffff097224 */ /* 0x000fc800008e060f */
[----:B------:R-:W-:-:S04]  /*16ef0*/  IMAD.WIDE.U32 R4, R9, UR8, RZ ;  /* 0x0000000809047c25 */ /* 0x000fc8000f8e00ff */
[----:B------:R-:W-:-:S04]  /*16f00*/  IMAD.WIDE.U32 R4, P1, R3, UR9, R4 ;  /* 0x0000000903047c25 */ /* 0x000fc8000f820004 */
[----:B------:R-:W-:-:S04]  /*16f10*/  IMAD.WIDE.U32 R2, R3, UR8, RZ ;  /* 0x0000000803027c25 */ /* 0x000fc8000f8e00ff */
[----:B------:R-:W-:Y:S01]  /*16f20*/  IMAD.MOV.U32 R2, RZ, RZ, R5 ;  /* 0x000000ffff027224 */ /* 0x000fe200078e0005 */
[----:B------:R-:W-:Y:S01]  /*16f30*/  IADD3 RZ, P2, R3, R4, RZ ;  /* 0x0000000403ff7210 */ /* 0x000fe20007f5e0ff */
[----:B------:R-:W-:-:S04]  /*16f40*/  IMAD.X R3, RZ, RZ, RZ, P1 ;  /* 0x000000ffff037224 */ /* 0x000fc800008e06ff */
[----:B------:R-:W-:-:S08]  /*16f50*/  IMAD.WIDE.U32.X R2, R9, UR9, R2, P2 ;  /* 0x0000000909027c25 */ /* 0x000fd000090e0402 */
.L_x_554:
[--C-:B------:R-:W-:Y:S01]  /*16f60*/  SHF.R.U64 R9, R2, UR10, R3.reuse ;  /* 0x0000000a02097c19 */ /* 0x100fe20008001203 */
[----:B------:R-:W-:Y:S01]  /*16f70*/  ULDC.64 UR8, c[0x0][0x620] ;  /* 0x0001880000087ab9 */ /* 0x000fe20000000a00 */
[----:B------:R-:W-:Y:S01]  /*16f80*/  SHF.R.U32.HI R2, RZ, UR10, R3 ;  /* 0x0000000aff027c19 */ /* 0x000fe20008011603 */
[----:B------:R-:W-:Y:S01]  /*16f90*/  ULDC UR7, c[0x0][0x618] ;  /* 0x0001860000077ab9 */ /* 0x000fe20000000800 */
[----:B------:R-:W-:Y:S02]  /*16fa0*/  IADD3 R11, P1, RZ, -R9, RZ ;  /* 0x80000009ff0b7210 */ /* 0x000fe40007f3e0ff */
[----:B------:R-:W-:-:S03]  /*16fb0*/  MOV R3, R15 ;  /* 0x0000000f00037202 */ /* 0x000fc60000000f00 */
[----:B------:R-:W-:-:S04]  /*16fc0*/  IMAD.X R2, RZ, RZ, ~R2, P1 ;  /* 0x000000ffff027224 */ /* 0x000fc800008e0e02 */
[----:B------:R-:W-:-:S04]  /*16fd0*/  IMAD R2, R2, UR8, RZ ;  /* 0x0000000802027c24 */ /* 0x000fc8000f8e02ff */
[----:B------:R-:W-:Y:S02]  /*16fe0*/  IMAD R5, R11, UR9, R2 ;  /* 0x000000090b057c24 */ /* 0x000fe4000f8e0202 */
[----:B------:R-:W-:-:S04]  /*16ff0*/  IMAD.MOV.U32 R2, RZ, RZ, R13 ;  /* 0x000000ffff027224 */ /* 0x000fc800078e000d */
[----:B------:R-:W-:Y:S01]  /*17000*/  IMAD.WIDE.U32 R2, R11, UR8, R2 ;  /* 0x000000080b027c25 */ /* 0x000fe2000f8e0002 */
[----:B------:R-:W-:Y:S02]  /*17010*/  ULDC.64 UR8, c[0x0][0x640] ;  /* 0x0001900000087ab9 */ /* 0x000fe40000000a00 */
[----:B------:R-:W-:Y:S01]  /*17020*/  ISETP.NE.U32.AND P1, PT, RZ, UR8, PT ;  /* 0x00000008ff007c0c */ /* 0x000fe2000bf25070 */
[----:B------:R-:W-:-:S03]  /*17030*/  IMAD.IADD R3, R3, 0x1, R5 ;  /* 0x0000000103037824 */ /* 0x000fc600078e0205 */
[----:B------:R-:W-:Y:S02]  /*17040*/  ISETP.NE.AND.EX P1, PT, RZ, UR9, PT, P1 ;  /* 0x00000009ff007c0c */ /* 0x000fe4000bf25310 */
[--C-:B------:R-:W-:Y:S02]  /*17050*/  SHF.R.U64 R10, R2, UR7, R3.reuse ;  /* 0x00000007020a7c19 */ /* 0x100fe40008001203 */
[----:B------:R-:W-:Y:S01]  /*17060*/  SHF.R.U32.HI R3, RZ, UR7, R3 ;  /* 0x00000007ff037c19 */ /* 0x000fe20008011603 */
[----:B------:R-:W-:-:S03]  /*17070*/  ULDC UR7, c[0x0][0x608] ;  /* 0x0001820000077ab9 */ /* 0x000fc60000000800 */
[--C-:B------:R-:W-:Y:S02]  /*17080*/  SHF.R.U64 R12, R10, UR7, R3.reuse ;  /* 0x000000070a0c7c19 */ /* 0x100fe40008001203 */
[----:B------:R-:W-:Y:S01]  /*17090*/  SHF.R.U32.HI R3, RZ, UR7, R3 ;  /* 0x00000007ff037c19 */ /* 0x000fe20008011603 */
[----:B------:R-:W-:-:S03]  /*170a0*/  ULDC UR7, c[0x0][0x658] ;  /* 0x0001960000077ab9 */ /* 0x000fc60000000800 */
[--C-:B------:R-:W-:Y:S02]  /*170b0*/  SHF.R.U64 R11, R12, UR7, R3.reuse ;  /* 0x000000070c0b7c19 */ /* 0x100fe40008001203 */
[----:B------:R-:W-:-:S03]  /*170c0*/  SHF.R.U32.HI R13, RZ, UR7, R3 ;  /* 0x00000007ff0d7c19 */ /* 0x000fc60008011603 */
[----:B------:R-:W-:Y:S02]  /*170d0*/  IMAD.MOV.U32 R2, RZ, RZ, R11 ;  /* 0x000000ffff027224 */ /* 0x000fe400078e000b */
[----:B------:R-:W-:Y:S01]  /*170e0*/  IMAD.MOV.U32 R3, RZ, RZ, R13 ;  /* 0x000000ffff037224 */ /* 0x000fe200078e000d */
[----:B------:R-:W-:Y:S06]  /*170f0*/  @!P1 BRA `(.L_x_555) ;  /* 0x0000000000289947 */ /* 0x000fec0003800000 */
        /* <DEDUP_REMOVED lines=10> */
.L_x_555:
[----:B------:R-:W-:Y:S01]  /*171a0*/  ULDC UR7, c[0x0][0x648] ;  /* 0x0001920000077ab9 */ /* 0x000fe20000000800 */
[----:B------:R-:W-:Y:S01]  /*171b0*/  LOP3.LUT R12, R12, UR6, RZ, 0xc0, !PT ;  /* 0x000000060c0c7c12 */ /* 0x000fe2000f8ec0ff */
[----:B------:R-:W-:Y:S01]  /*171c0*/  UISETP.NE.AND UP0, UPT, UR45, URZ, UPT ;  /* 0x0000003f2d00728c */ /* 0x000fe2000bf05270 */
[----:B------:R-:W-:Y:S01]  /*171d0*/  SHF.R.U64 R3, R2, UR7, R3 ;  /* 0x0000000702037c19 */ /* 0x000fe20008001203 */
[----:B------:R-:W-:Y:S01]  /*171e0*/  ULDC UR7, c[0x0][0x638] ;  /* 0x00018e0000077ab9 */ /* 0x000fe20000000800 */
[----:B------:R-:W-:Y:S02]  /*171f0*/  LOP3.LUT R4, R10, UR4, RZ, 0xc0, !PT ;  /* 0x000000040a047c12 */ /* 0x000fe4000f8ec0ff */
[C---:B------:R-:W-:Y:S01]  /*17200*/  IADD3 R2, -R3.reuse, RZ, RZ ;  /* 0x000000ff03027210 */ /* 0x040fe20007ffe1ff */
[----:B------:R-:W-:Y:S01]  /*17210*/  IMAD R12, R3, UR5, R12 ;  /* 0x00000005030c7c24 */ /* 0x000fe2000f8e020c */
[----:B------:R-:W-:Y:S02]  /*17220*/  PLOP3.LUT P1, PT, PT, PT, UP0, 0x40, 0x0 ;  /* 0x000000000000781c */ /* 0x000fe40003f2e808 */
[----:B------:R-:W-:Y:S01]  /*17230*/  PLOP3.LUT P2, PT, PT, PT, UP0, 0x40, 0x0 ;  /* 0x000000000000781c */ /* 0x000fe20003f4e808 */
[----:B------:R-:W-:Y:S01]  /*17240*/  IMAD R11, R2, UR7, R11 ;  /* 0x00000007020b7c24 */ /* 0x000fe2000f8e020b */
[----:B------:R-:W-:-:S02]  /*17250*/  ULDC UR7, c[0x0][0x610] ;  /* 0x0001840000077ab9 */ /* 0x000fc40000000800 */
[----:B------:R-:W-:Y:S01]  /*17260*/  IMAD R7, R12, UR7, R7 ;  /* 0x000000070c077c24 */ /* 0x000fe2000f8e0207 */
[----:B------:R-:W-:Y:S02]  /*17270*/  ULDC UR7, c[0x0][0x600] ;  /* 0x0001800000077ab9 */ /* 0x000fe40000000800 */
[----:B------:R-:W-:-:S05]  /*17280*/  IMAD R4, R11, UR7, R4 ;  /* 0x000000070b047c24 */ /* 0x000fca000f8e0204 */
[----:B------:R-:W-:Y:S02]  /*17290*/  SEL R2, R4, R7, P1 ;  /* 0x0000000704027207 */ /* 0x000fe40000800000 */
[----:B------:R-:W-:Y:S01]  /*172a0*/  SEL R3, R7, R4, P2 ;  /* 0x0000000407037207 */ /* 0x000fe20001000000 */
[----:B------:R-:W-:-:S07]  /*172b0*/  IMAD.MOV.U32 R4, RZ, RZ, 0x1 ;  /* 0x00000001ff047424 */ /* 0x000fce00078e00ff */
.L_x_553:
[----:B------:R-:W-:Y:S05]  /*172c0*/  BSYNC B1 ;  /* 0x0000000000017941 */ /* 0x000fea0003800000 */
.L_x_552:
[----:B------:R-:W-:-:S13]  /*172d0*/  LOP3.LUT P1, RZ, R4, 0xff, RZ, 0xc0, !PT ;  /* 0x000000ff04ff7812 */ /* 0x000fda000782c0ff */
[----:B------:R-:W-:Y:S05]  /*172e0*/  @P1 BRA `(.L_x_556) ;  /* 0xfffffff400241947 */ /* 0x000fea000383ffff */
[----:B------:R-:W-:Y:S05]  /*172f0*/  BSYNC B0 ;  /* 0x0000000000007941 */ /* 0x000fea0003800000 */
.L_x_544:
[----:B------:R-:W-:-:S03]  /*17300*/  UMOV UR7, 0xffffffff ;  /* 0xffffffff00077882 */ /* 0x000fc60000000000 */
[----:B------:R-:W-:Y:S05]  /*17310*/  BRA.DIV UR7, `(.L_x_557) ;  /* 0x00000006071c7947 */ /* 0x000fea000b800000 */
[----:B------:R-:W-:-:S13]  /*17320*/  ELECT P6, URZ, PT ;  /* 0x00000000003f782f */ /* 0x000fda00038c0000 */
.L_x_571:
[----:B------:R-:W-:Y:S04]  /*17330*/  BSSY B0, `(.L_x_558) ;  /* 0x000002c000007945 */ /* 0x000fe80003800000 */
[----:B------:R-:W-:Y:S05]  /*17340*/  @!P6 BRA `(.L_x_559) ;  /* 0x0000000000a8e947 */ /* 0x000fea0003800000 */
[----:B------:R-:W-:-:S04]  /*17350*/  ULOP3.LUT UR7, UR40, 0x2, URZ, 0xfc, !UPT ;  /* 0x0000000228077892 */ /* 0x000fc8000f8efc3f */
[----:B------:R-:W-:-:S06]  /*17360*/  UISETP.NE.AND UP0, UPT, UR7, 0x3, UPT ;  /* 0x000000030700788c */ /* 0x000fcc000bf05270 */
[----:B------:R-:W-:-:S13]  /*17370*/  PLOP3.LUT P0, PT, PT, PT, UP0, 0x80, 0x0 ;  /* 0x000000000000781c */ /* 0x000fda0003f0f008 */
[----:B------:R-:W-:Y:S05]  /*17380*/  @!P0 BRA `(.L_x_560) ;  /* 0x0000000000048947 */ /* 0x000fea0003800000 */
[----:B------:R-:W-:Y:S01]  /*17390*/  BPT.TRAP 0x1 ;  /* 0x000000040000795c */ /* 0x000fe20000300000 */
.L_x_560:
[----:B------:R-:W0:Y:S01]  /*173a0*/  S2R R3, SR_CgaCtaId ;  /* 0x0000000000037919 */ /* 0x000e220000008800 */
[----:B------:R-:W-:-:S04]  /*173b0*/  MOV R2, 0x400 ;  /* 0x0000040000027802 */ /* 0x000fc80000000f00 */
[----:B0-----:R-:W-:Y:S02]  /*173c0*/  LEA R3, R3, R2, 0x18 ;  /* 0x0000000203037211 */ /* 0x001fe400078ec0ff */
[----:B------:R-:W-:-:S03]  /*173d0*/  SHF.L.U32 R2, R0, 0x1f, RZ ;  /* 0x0000001f00027819 */ /* 0x000fc600000006ff */
[----:B------:R-:W-:-:S04]  /*173e0*/  VIADD R3, R3, 0x20 ;  /* 0x0000002003037836 */ /* 0x000fc80000000000 */
[----:B------:R-:W-:-:S04]  /*173f0*/  IMAD R5, R6, 0x8, R3 ;  /* 0x0000000806057824 */ /* 0x000fc800078e0203 */
[----:B------:R-:W0:Y:S02]  /*17400*/  SYNCS.PHASECHK.TRANS64.TRYWAIT P0, [R5+URZ], R2 ;  /* 0x00000002050075a7 */ /* 0x000e24000800017f */
[----:B0-----:R-:W-:Y:S05]  /*17410*/  @!P0 BRA `(.L_x_561) ;  /* 0x0000000000fc8947 */ /* 0x001fea0003800000 */
.L_x_572:
[----:B------:R-:W-:-:S05]  /*17420*/  VIADD R6, R6, 0x1 ;  /* 0x0000000106067836 */ /* 0x000fca0000000000 */
[----:B------:R-:W-:-:S04]  /*17430*/  ISETP.NE.AND P0, PT, R6, 0x4, PT ;  /* 0x000000040600780c */ /* 0x000fc80003f05270 */
[----:B0-----:R-:W-:Y:S02]  /*17440*/  SEL R5, RZ, 0x1, P0 ;  /* 0x00000001ff057807 */ /* 0x001fe40000000000 */
[----:B------:R-:W-:Y:S02]  /*17450*/  SEL R6, R6, RZ, P0 ;  /* 0x000000ff06067207 */ /* 0x000fe40000000000 */
[----:B------:R-:W-:-:S03]  /*17460*/  LOP3.LUT R5, R0, R5, RZ, 0x3c, !PT ;  /* 0x0000000500057212 */ /* 0x000fc600078e3cff */
[----:B------:R-:W-:Y:S01]  /*17470*/  IMAD R7, R6, 0x8, R3 ;  /* 0x0000000806077824 */ /* 0x000fe200078e0203 */
[----:B------:R-:W-:-:S04]  /*17480*/  SHF.L.U32 R0, R5, 0x1f, RZ ;  /* 0x0000001f05007819 */ /* 0x000fc800000006ff */
[----:B------:R-:W0:Y:S02]  /*17490*/  SYNCS.PHASECHK.TRANS64.TRYWAIT P0, [R7+URZ], R0 ;  /* 0x00000000070075a7 */ /* 0x000e24000800017f */
[----:B0-----:R-:W-:Y:S05]  /*174a0*/  @!P0 BRA `(.L_x_562) ;  /* 0x0000000000ec8947 */ /* 0x001fea0003800000 */
.L_x_573:
[----:B0-----:R-:W-:-:S05]  /*174b0*/  VIADD R0, R6, 0x1 ;  /* 0x0000000106007836 */ /* 0x001fca0000000000 */
[----:B------:R-:W-:-:S04]  /*174c0*/  ISETP.NE.AND P0, PT, R0, 0x4, PT ;  /* 0x000000040000780c */ /* 0x000fc80003f05270 */
[----:B------:R-:W-:Y:S02]  /*174d0*/  SEL R2, RZ, 0x1, P0 ;  /* 0x00000001ff027807 */ /* 0x000fe40000000000 */
[----:B------:R-:W-:Y:S02]  /*174e0*/  SEL R4, R0, RZ, P0 ;  /* 0x000000ff00047207 */ /* 0x000fe40000000000 */
[----:B------:R-:W-:Y:S02]  /*174f0*/  LOP3.LUT R5, R5, R2, RZ, 0x3c, !PT ;  /* 0x0000000205057212 */ /* 0x000fe400078e3cff */
[----:B------:R-:W-:Y:S02]  /*17500*/  LEA R7, R4, R3, 0x3 ;  /* 0x0000000304077211 */ /* 0x000fe400078e18ff */
[----:B------:R-:W-:-:S04]  /*17510*/  SHF.L.U32 R0, R5, 0x1f, RZ ;  /* 0x0000001f05007819 */ /* 0x000fc800000006ff */
[----:B------:R-:W0:Y:S02]  /*17520*/  SYNCS.PHASECHK.TRANS64.TRYWAIT P0, [R7+URZ], R0 ;  /* 0x00000000070075a7 */ /* 0x000e24000800017f */
[----:B0-----:R-:W-:Y:S05]  /*17530*/  @!P0 BRA `(.L_x_563) ;  /* 0x0000000000dc8947 */ /* 0x001fea0003800000 */
.L_x_574:
[----:B0-----:R-:W-:-:S05]  /*17540*/  VIADD R0, R4, 0x1 ;  /* 0x0000000104007836 */ /* 0x001fca0000000000 */
[----:B------:R-:W-:-:S04]  /*17550*/  ISETP.NE.AND P0, PT, R0, 0x4, PT ;  /* 0x000000040000780c */ /* 0x000fc80003f05270 */
[----:B------:R-:W-:Y:S02]  /*17560*/  SEL R2, RZ, 0x1, P0 ;  /* 0x00000001ff027807 */ /* 0x000fe40000000000 */
[----:B------:R-:W-:Y:S02]  /*17570*/  SEL R0, R0, RZ, P0 ;  /* 0x000000ff00007207 */ /* 0x000fe40000000000 */
[----:B------:R-:W-:-:S03]  /*17580*/  LOP3.LUT R2, R5, R2, RZ, 0x3c, !PT ;  /* 0x0000000205027212 */ /* 0x000fc600078e3cff */
[----:B------:R-:W-:Y:S01]  /*17590*/  IMAD R3, R0, 0x8, R3 ;  /* 0x0000000800037824 */ /* 0x000fe200078e0203 */
[----:B------:R-:W-:-:S07]  /*175a0*/  SHF.L.U32 R0, R2, 0x1f, RZ ;  /* 0x0000001f02007819 */ /* 0x000fce00000006ff */
.L_x_564:
[----:B0-----:R0:W1:Y:S02]  /*175b0*/  SYNCS.PHASECHK.TRANS64.TRYWAIT P0, [R3+URZ], R0 ;  /* 0x00000000030075a7 */ /* 0x001064000800017f */
[----:B-1----:R-:W-:Y:S05]  /*175c0*/  @!P0 NANOSLEEP.SYNCS 0x989680 ;  /* 0x009896800000895d */ /* 0x002fea0003900000 */
[----:B------:R-:W1:Y:S02]  /*175d0*/  @!P0 SYNCS.PHASECHK.TRANS64 P0, [R3+URZ], R0 ;  /* 0x00000000030085a7 */ /* 0x000e64000800007f */
[----:B-1----:R-:W-:Y:S05]  /*175e0*/  @!P0 BRA `(.L_x_564) ;  /* 0xfffffffc00f08947 */ /* 0x002fea000383ffff */
.L_x_559:
[----:B------:R-:W-:Y:S05]  /*175f0*/  BSYNC B0 ;  /* 0x0000000000007941 */ /* 0x000fea0003800000 */
.L_x_558:
[----:B------:R-:W-:Y:S05]  /*17600*/  EXIT ;  /* 0x000000000000794d */ /* 0x000fea0003800000 */
.L_x_17:
[----:B-1----:R1:W4:Y:S02]  /*17610*/  SYNCS.PHASECHK.TRANS64.TRYWAIT P1, [R3+URZ], R0 ;  /* 0x00000000030075a7 */ /* 0x002324000802017f */
[----:B----4-:R-:W-:Y:S05]  /*17620*/  @!P1 NANOSLEEP.SYNCS 0x989680 ;  /* 0x009896800000995d */ /* 0x010fea0003900000 */
[----:B------:R-:W4:Y:S02]  /*17630*/  @!P1 SYNCS.PHASECHK.TRANS64 P1, [R3+URZ], R0 ;  /* 0x00000000030095a7 */ /* 0x000f24000802007f */
[----:B----4-:R-:W-:Y:S05]  /*17640*/  @!P1 BRA `(.L_x_17) ;  /* 0xfffffffc00f09947 */ /* 0x010fea000383ffff */
[----:B------:R-:W-:Y:S05]  /*17650*/  BRA `(.L_x_16) ;  /* 0xfffffe9c00707947 */ /* 0x000fea000383ffff */
.L_x_22:
[----:B-1----:R-:W-:-:S04]  /*17660*/  IMAD.U32 R5, RZ, RZ, UR4 ;  /* 0x00000004ff057e24 */ /* 0x002fc8000f8e00ff */
[----:B------:R1:W2:Y:S03]  /*17670*/  SYNCS.PHASECHK.TRANS64.TRYWAIT P1, [R5+URZ], R4 ;  /* 0x00000004050075a7 */ /* 0x0002a6000802017f */
[----:B--2---:R-:W-:Y:S05]  /*17680*/  @!P1 NANOSLEEP.SYNCS 0x989680 ;  /* 0x009896800000995d */ /* 0x004fea0003900000 */
[----:B------:R-:W2:Y:S02]  /*17690*/  @!P1 SYNCS.PHASECHK.TRANS64 P1, [R5+URZ], R4 ;  /* 0x00000004050095a7 */ /* 0x000ea4000802007f */
[----:B--2---:R-:W-:Y:S05]  /*176a0*/  @!P1 BRA `(.L_x_22) ;  /* 0xfffffffc00ec9947 */ /* 0x004fea000383ffff */
[----:B------:R-:W-:Y:S05]  /*176b0*/  BRA `(.L_x_21) ;  /* 0xfffffeb000d07947 */ /* 0x000fea000383ffff */
.L_x_545:
[----:B------:R-:W-:Y:S01]  /*176c0*/  BSSY B1, `(.L_x_565) ;  /* 0x0000006000017945 */ /* 0x000fe20003800000 */
[----:B------:R-:W-:-:S07]  /*176d0*/  IMAD.MOV.U32 R15, RZ, RZ, -0x1 ;  /* 0xffffffffff0f7424 */ /* 0x000fce00078e00ff */
[----:B------:R-:W-:Y:S05]  /*176e0*/  WARPSYNC.COLLECTIVE R15, `(.L_x_566) ;  /* 0x000000000f0c7348 */ /* 0x000fea0003c00000 */
[----:B------:R-:W-:Y:S02]  /*176f0*/  ELECT P6, UR62, PT ;  /* 0x00000000003e782f */ /* 0x000fe400038c0000 */
[----:B------:R-:W-:Y:S01]  /*17700*/  MOV R14, UR62 ;  /* 0x0000003e000e7c02 */ /* 0x000fe20008000f00 */
[----:B------:R-:W-:Y:S10]  /*17710*/  ENDCOLLECTIVE ;  /* 0x000000000000791b */ /* 0x000ff40003800000 */
.L_x_566:
[----:B------:R-:W-:Y:S05]  /*17720*/  BSYNC B1 ;  /* 0x0000000000017941 */ /* 0x000fea0003800000 */
.L_x_565:
[----:B------:R-:W-:Y:S05]  /*17730*/  BRA `(.L_x_567) ;  /* 0xfffffff0001c7947 */ /* 0x000fea000383ffff */
.L_x_548:
[----:B0-----:R0:W1:Y:S02]  /*17740*/  SYNCS.PHASECHK.TRANS64.TRYWAIT P1, [R10+URZ+0x20], R5 ;  /* 0x000020050a0075a7 */ /* 0x001064000802017f */
[----:B-1----:R-:W-:Y:S05]  /*17750*/  @!P1 NANOSLEEP.SYNCS 0x989680 ;  /* 0x009896800000995d */ /* 0x002fea0003900000 */
[----:B------:R-:W1:Y:S02]  /*17760*/  @!P1 SYNCS.PHASECHK.TRANS64 P1, [R10+URZ+0x20], R5 ;  /* 0x000020050a0095a7 */ /* 0x000e64000802007f */
[----:B-1----:R-:W-:Y:S05]  /*17770*/  @!P1 BRA `(.L_x_548) ;  /* 0xfffffffc00f09947 */ /* 0x002fea000383ffff */
[----:B------:R-:W-:Y:S05]  /*17780*/  BRA `(.L_x_568) ;  /* 0xfffffff000507947 */ /* 0x000fea000383ffff */
.L_x_557:
[----:B------:R-:W-:Y:S01]  /*17790*/  BSSY B0, `(.L_x_569) ;  /* 0x0000006000007945 */ /* 0x000fe20003800000 */
[----:B------:R-:W-:-:S07]  /*177a0*/  IMAD.MOV.U32 R15, RZ, RZ, -0x1 ;  /* 0xffffffffff0f7424 */ /* 0x000fce00078e00ff */
[----:B------:R-:W-:Y:S05]  /*177b0*/  WARPSYNC.COLLECTIVE R15, `(.L_x_570) ;  /* 0x000000000f0c7348 */ /* 0x000fea0003c00000 */
[----:B------:R-:W-:Y:S02]  /*177c0*/  ELECT P6, UR62, PT ;  /* 0x00000000003e782f */ /* 0x000fe400038c0000 */
[----:B------:R-:W-:Y:S01]  /*177d0*/  MOV R14, UR62 ;  /* 0x0000003e000e7c02 */ /* 0x000fe20008000f00 */
[----:B------:R-:W-:Y:S10]  /*177e0*/  ENDCOLLECTIVE ;  /* 0x000000000000791b */ /* 0x000ff40003800000 */
.L_x_570:
[----:B------:R-:W-:Y:S05]  /*177f0*/  BSYNC B0 ;  /* 0x0000000000007941 */ /* 0x000fea0003800000 */
.L_x_569:
[----:B------:R-:W-:Y:S05]  /*17800*/  BRA `(.L_x_571) ;  /* 0xfffffff800c87947 */ /* 0x000fea000383ffff */
.L_x_561:
[----:B0-----:R0:W1:Y:S02]  /*17810*/  SYNCS.PHASECHK.TRANS64.TRYWAIT P0, [R5+URZ], R2 ;  /* 0x00000002050075a7 */ /* 0x001064000800017f */
[----:B-1----:R-:W-:Y:S05]  /*17820*/  @!P0 NANOSLEEP.SYNCS 0x989680 ;  /* 0x009896800000895d */ /* 0x002fea0003900000 */
[----:B------:R-:W1:Y:S02]  /*17830*/  @!P0 SYNCS.PHASECHK.TRANS64 P0, [R5+URZ], R2 ;  /* 0x00000002050085a7 */ /* 0x000e64000800007f */
[----:B-1----:R-:W-:Y:S05]  /*17840*/  @!P0 BRA `(.L_x_561) ;  /* 0xfffffffc00f08947 */ /* 0x002fea000383ffff */
[----:B------:R-:W-:Y:S05]  /*17850*/  BRA `(.L_x_572) ;  /* 0xfffffff800f07947 */ /* 0x000fea000383ffff */
.L_x_562:
[----:B0-----:R0:W1:Y:S02]  /*17860*/  SYNCS.PHASECHK.TRANS64.TRYWAIT P0, [R7+URZ], R0 ;  /* 0x00000000070075a7 */ /* 0x001064000800017f */
[----:B-1----:R-:W-:Y:S05]  /*17870*/  @!P0 NANOSLEEP.SYNCS 0x989680 ;  /* 0x009896800000895d */ /* 0x002fea0003900000 */
[----:B------:R-:W1:Y:S02]  /*17880*/  @!P0 SYNCS.PHASECHK.TRANS64 P0, [R7+URZ], R0 ;  /* 0x00000000070085a7 */ /* 0x000e64000800007f */
[----:B-1----:R-:W-:Y:S05]  /*17890*/  @!P0 BRA `(.L_x_562) ;  /* 0xfffffffc00f08947 */ /* 0x002fea000383ffff */
[----:B------:R-:W-:Y:S05]  /*178a0*/  BRA `(.L_x_573) ;  /* 0xfffffffc00007947 */ /* 0x000fea000383ffff */
.L_x_563:
[----:B0-----:R0:W1:Y:S02]  /*178b0*/  SYNCS.PHASECHK.TRANS64.TRYWAIT P0, [R7+URZ], R0 ;  /* 0x00000000070075a7 */ /* 0x001064000800017f */
[----:B-1----:R-:W-:Y:S05]  /*178c0*/  @!P0 NANOSLEEP.SYNCS 0x989680 ;  /* 0x009896800000895d */ /* 0x002fea0003900000 */
[----:B------:R-:W1:Y:S02]  /*178d0*/  @!P0 SYNCS.PHASECHK.TRANS64 P0, [R7+URZ], R0 ;  /* 0x00000000070085a7 */ /* 0x000e64000800007f */
[----:B-1----:R-:W-:Y:S05]  /*178e0*/  @!P0 BRA `(.L_x_563) ;  /* 0xfffffffc00f08947 */ /* 0x002fea000383ffff */
[----:B------:R-:W-:Y:S05]  /*178f0*/  BRA `(.L_x_574) ;  /* 0xfffffffc00107947 */ /* 0x000fea000383ffff */
.L_x_575:
[----:B------:R-:W-:-:S00]  /*17900*/  BRA `(.L_x_575) ;  /* 0xfffffffc00fc7947 */ /* 0x000fc0000383ffff */
[----:B------:R-:W-:-:S00]  /*17910*/  NOP ;  /* 0x0000000000007918 */ /* 0x000fc00000000000 */
        /* <DEDUP_REMOVED lines=14> */
.L_x_576:


//--------------------- .nv.global.init           --------------------------
	.section	.nv.global.init,"aw",@progbits
.nv.global.init:
	.type		$str$22,@object
	.size		$str$22,($str$23 - $str$22)
$str$22:
        /*0000*/ 	.byte	0x6b, 0x5f, 0x74, 0x69, 0x6c, 0x65, 0x5f, 0x63, 0x6f, 0x75, 0x6e, 0x74, 0x20, 0x3e, 0x3d, 0x20
        /*0010*/ 	.byte	0x31, 0x00
	.type		$str$23,@object
	.size		$str$23,(__unnamed_1 - $str$23)
$str$23:
        /*0012*/ 	.byte	0x2f, 0x74, 0x6d, 0x70, 0x2f, 0x63, 0x75, 0x74, 0x6c, 0x61, 0x73, 0x73, 0x5f, 0x73, 0x77, 0x65
        /*0022*/ 	.byte	0x65, 0x70, 0x5f, 0x73, 0x72, 0x63, 0x2f, 0x69, 0x6e, 0x63, 0x6c, 0x75, 0x64, 0x65, 0x2f, 0x63
        /*0032*/ 	.byte	0x75, 0x74, 0x6c, 0x61, 0x73, 0x73, 0x2f, 0x67, 0x65, 0x6d, 0x6d, 0x2f, 0x63, 0x6f, 0x6c, 0x6c
        /*0042*/ 	.byte	0x65, 0x63, 0x74, 0x69, 0x76, 0x65, 0x2f, 0x73, 0x6d, 0x39, 0x30, 0x5f, 0x6d, 0x6d, 0x61, 0x5f
        /*0052*/ 	.byte	0x74, 0x6d, 0x61, 0x5f, 0x67, 0x6d, 0x6d, 0x61, 0x5f, 0x73, 0x73, 0x5f, 0x77, 0x61, 0x72, 0x70
        /*0062*/ 	.byte	0x73, 0x70, 0x65, 0x63, 0x69, 0x61, 0x6c, 0x69, 0x7a, 0x65, 0x64, 0x2e, 0x68, 0x70, 0x70, 0x00
	.type		__unnamed_1,@object
	.size		__unnamed_1,(.L_0 - __unnamed_1)
__unnamed_1:
        /* <DEDUP_REMOVED lines=181> */
        /*0bc2*/ 	.byte	0x65, 0x6e, 0x74, 0x69, 0x74, 0x79, 0x5d, 0x00
.L_0:


//--------------------- .nv.shared._ZN7cutlass13device_kernelINS_4gemm6kernel13GemmUniversalIN4cute5tupleIJiiiiEEENS1_10collective13CollectiveMmaINS1_34MainloopSm90TmaGmmaWarpSpecializedILi4ENS5_IJNS4_1CILi1EEESB_SB_EEENS1_35KernelTmaWarpSpecializedCooperativeEEENS5_IJNSA_ILi256EEESF_NSA_ILi32EEEEEENS_10bfloat16_tENS5_IJlSB_lEEESI_SJ_NS4_8TiledMMAINS4_8MMA_AtomIJNS4_4SM904GMMA28MMA_64x256x16_F32BF16BF16_SSILNSN_5MajorE0ELSP_0ELNSN_7ScaleInE1ELSQ_1EEEEEENS4_6LayoutINS5_IJNSA_ILi2EEESB_SB_EEENS5_IJSB_NSA_ILi0EEESW_EEEEENS5_IJNS4_10UnderscoreESZ_SZ_EEEEENS4_13SM90_TMA_LOADENS4_14ComposedLayoutINS4_7SwizzleILi2ELi4ELi3EEENS4_18smem_ptr_flag_bitsILi16EEENST_INS5_IJNSA_ILi8EEESG_EEENS5_IJSG_SB_EEEEEEEvNS4_8identityES12_S1C_vS1D_EENS_8epilogue10collective6detail29Sm90TmaWarpSpecializedAdapterINS1G_15DefaultEpilogueISI_SJ_SJ_NS1F_6thread17LinearCombinationISI_Li1EffLNS1K_9ScaleType4KindE0ELNS_15FloatRoundStyleE2ESI_EENS1_15EpilogueDefaultEEEEEvvEEEEvNT_6ParamsE --------------------------
	.section	.nv.shared._ZN7cutlass13device_kernelINS_4gemm6kernel13GemmUniversalIN4cute5tupleIJiiiiEEENS1_10collective13CollectiveMmaINS1_34MainloopSm90TmaGmmaWarpSpecializedILi4ENS5_IJNS4_1CILi1EEESB_SB_EEENS1_35KernelTmaWarpSpecializedCooperativeEEENS5_IJNSA_ILi256EEESF_NSA_ILi32EEEEEENS_10bfloat16_tENS5_IJlSB_lEEESI_SJ_NS4_8TiledMMAINS4_8MMA_AtomIJNS4_4SM904GMMA28MMA_64x256x16_F32BF16BF16_SSILNSN_5MajorE0ELSP_0ELNSN_7ScaleInE1ELSQ_1EEEEEENS4_6LayoutINS5_IJNSA_ILi2EEESB_SB_EEENS5_IJSB_NSA_ILi0EEESW_EEEEENS5_IJNS4_10UnderscoreESZ_SZ_EEEEENS4_13SM90_TMA_LOADENS4_14ComposedLayoutINS4_7SwizzleILi2ELi4ELi3EEENS4_18smem_ptr_flag_bitsILi16EEENST_INS5_IJNSA_ILi8EEESG_EEENS5_IJSG_SB_EEEEEEEvNS4_8identityES12_S1C_vS1D_EENS_8epilogue10collective6detail29Sm90TmaWarpSpecializedAdapterINS1G_15DefaultEpilogueISI_SJ_SJ_NS1F_6thread17LinearCombinationISI_Li1EffLNS1K_9ScaleType4KindE0ELNS_15FloatRoundStyleE2ESI_EENS1_15EpilogueDefaultEEEEEvvEEEEvNT_6ParamsE,"aw",@nobits
	.sectionflags	@""
	.align	16
	.zero		1024


//--------------------- .nv.shared.reserved.0     --------------------------
	.section	.nv.shared.reserved.0,"aw",@nobits
	.weak		__nv_reservedSMEM_offset_0_alias
	.size		__nv_reservedSMEM_offset_0_alias, 0, 0
	.other		__nv_reservedSMEM_offset_0_alias,@"STO_CUDA_RESERVED_SHARED STV_DEFAULT"
__nv_reservedSMEM_offset_0_alias:
	.zero		0


//--------------------- .nv.global                --------------------------
	.section	.nv.global,"aw",@nobits
.nv.global:
	.type		_ZN39_INTERNAL_03f7c3a9_4_k_cu_f2f3b875_30694cute1_E,@object
	.size		_ZN39_INTERNAL_03f7c3a9_4_k_cu_f2f3b875_30694cute1_E,(_ZN39_INTERNAL_03f7c3a9_4_k_cu_f2f3b875_30694cuda3std3__45__cpo6cbeginE - _ZN39_INTERNAL_03f7c3a9_4_k_cu_f2f3b875_30694cute1_E)
_ZN39_INTERNAL_03f7c3a9_4_k_cu_f2f3b875_30694cute1_E:
	.zero		1
	.type		_ZN39_INTERNAL_03f7c3a9_4_k_cu_f2f3b875_30694cuda3std3__45__cpo6cbeginE,@object
	.size		_ZN39_INTERNAL_03f7c3a9_4_k_cu_f2f3b875_30694cuda3std3__45__cpo6cbeginE,(_ZN39_INTERNAL_03f7c3a9_4_k_cu_f2f3b875_30694cuda3std3__48in_placeE - _ZN39_INTERNAL_03f7c3a9_4_k_cu_f2f3b875_30694cuda3std3__45__cpo6cbeginE)
_ZN39_INTERNAL_03f7c3a9_4_k_cu_f2f3b875_30694cuda3std3__45__cpo6cbeginE:
	.zero		1
	.type		_ZN39_INTERNAL_03f7c3a9_4_k_cu_f2f3b875_30694cuda3std3__48in_placeE,@object
	.size		_ZN39_INTERNAL_03f7c3a9_4_k_cu_f2f3b875_30694cuda3std3__48in_placeE,(_ZN39_INTERNAL_03f7c3a9_4_k_cu_f2f3b875_30694cuda3std6ranges3__45__cpo9iter_moveE - _ZN39_INTERNAL_03f7c3a9_4_k_cu_f2f3b875_30694cuda3std3__48in_placeE)
_ZN39_INTERNAL_03f7c3a9_4_k_cu_f2f3b875_30694cuda3std3__48in_placeE:
	.zero		1
	.type		_ZN39_INTERNAL_03f7c3a9_4_k_cu_f2f3b875_30694cuda3std6ranges3__45__cpo9iter_moveE,@object
	.size		_ZN39_INTERNAL_03f7c3a9_4_k_cu_f2f3b875_30694cuda3std6ranges3__45__cpo9iter_moveE,(_ZN39_INTERNAL_03f7c3a9_4_k_cu_f2f3b875_30694cuda3std3__45__cpo5beginE - _ZN39_INTERNAL_03f7c3a9_4_k_cu_f2f3b875_30694cuda3std6ranges3__45__cpo9iter_moveE)
_ZN39_INTERNAL_03f7c3a9_4_k_cu_f2f3b875_30694cuda3std6ranges3__45__cpo9iter_moveE:
	.zero		1
	.type		_ZN39_INTERNAL_03f7c3a9_4_k_cu_f2f3b875_30694cuda3std3__45__cpo5beginE,@object
	.size		_ZN39_INTERNAL_03f7c3a9_4_k_cu_f2f3b875_30694cuda3std3__45__cpo5beginE,(_ZN39_INTERNAL_03f7c3a9_4_k_cu_f2f3b875_30694cuda3std3__441_GLOBAL__N__03f7c3a9_4_k_cu_f2f3b875_30696ignoreE - _ZN39_INTERNAL_03f7c3a9_4_k_cu_f2f3b875_30694cuda3std3__45__cpo5beginE)
_ZN39_INTERNAL_03f7c3a9_4_k_cu_f2f3b875_30694cuda3std3__45__cpo5beginE:
	.zero		1
	.type		_ZN39_INTERNAL_03f7c3a9_4_k_cu_f2f3b875_30694cuda3std3__441_GLOBAL__N__03f7c3a9_4_k_cu_f2f3b875_30696ignoreE,@object
	.size		_ZN39_INTERNAL_03f7c3a9_4_k_cu_f2f3b875_30694cuda3std3__441_GLOBAL__N__03f7c3a9_4_k_cu_f2f3b875_30696ignoreE,(_ZN39_INTERNAL_03f7c3a9_4_k_cu_f2f3b875_30694cute7productE - _ZN39_INTERNAL_03f7c3a9_4_k_cu_f2f3b875_30694cuda3std3__441_GLOBAL__N__03f7c3a9_4_k_cu_f2f3b875_30696ignoreE)
_ZN39_INTERNAL_03f7c3a9_4_k_cu_f2f3b875_30694cuda3std3__441_GLOBAL__N__03f7c3a9_4_k_cu_f2f3b875_30696ignoreE:
	.zero		1
	.type		_ZN39_INTERNAL_03f7c3a9_4_k_cu_f2f3b875_30694cute7productE,@object
	.size		_ZN39_INTERNAL_03f7c3a9_4_k_cu_f2f3b875_30694cute7productE,(_ZN39_INTERNAL_03f7c3a9_4_k_cu_f2f3b875_30694cuda3std3__45__cpo3endE - _ZN39_INTERNAL_03f7c3a9_4_k_cu_f2f3b875_30694cute7productE)
_ZN39_INTERNAL_03f7c3a9_4_k_cu_f2f3b875_30694cute7productE:
	.zero		1
	.type		_ZN39_INTERNAL_03f7c3a9_4_k_cu_f2f3b875_30694cuda3std3__45__cpo3endE,@object
	.size		_ZN39_INTERNAL_03f7c3a9_4_k_cu_f2f3b875_30694cuda3std3__45__cpo3endE,(_ZN39_INTERNAL_03f7c3a9_4_k_cu_f2f3b875_30694cuda3std3__419piecewise_constructE - _ZN39_INTERNAL_03f7c3a9_4_k_cu_f2f3b875_30694cuda3std3__45__cpo3endE)
_ZN39_INTERNAL_03f7c3a9_4_k_cu_f2f3b875_30694cuda3std3__45__cpo3endE:
	.zero		1
	.type		_ZN39_INTERNAL_03f7c3a9_4_k_cu_f2f3b875_30694cuda3std3__419piecewise_constructE,@object
	.size		_ZN39_INTERNAL_03f7c3a9_4_k_cu_f2f3b875_30694cuda3std3__419piecewise_constructE,(_ZN39_INTERNAL_03f7c3a9_4_k_cu_f2f3b875_30694cuda3std3__45__cpo4cendE - _ZN39_INTERNAL_03f7c3a9_4_k_cu_f2f3b875_30694cuda3std3__419piecewise_constructE)
_ZN39_INTERNAL_03f7c3a9_4_k_cu_f2f3b875_30694cuda3std3__419piecewise_constructE:
	.zero		1
	.type		_ZN39_INTERNAL_03f7c3a9_4_k_cu_f2f3b875_30694cuda3std3__45__cpo4cendE,@object
	.size		_ZN39_INTERNAL_03f7c3a9_4_k_cu_f2f3b875_30694cuda3std3__45__cpo4cendE,(_ZN39_INTERNAL_03f7c3a9_4_k_cu_f2f3b875_30694cuda3std6ranges3__45__cpo4swapE - _ZN39_INTERNAL_03f7c3a9_4_k_cu_f2f3b875_30694cuda3std3__45__cpo4cendE)
_ZN39_INTERNAL_03f7c3a9_4_k_cu_f2f3b875_30694cuda3std3__45__cpo4cendE:
	.zero		1
	.type		_ZN39_INTERNAL_03f7c3a9_4_k_cu_f2f3b875_30694cuda3std6ranges3__45__cpo4swapE,@object
	.size		_ZN39_INTERNAL_03f7c3a9_4_k_cu_f2f3b875_30694cuda3std6ranges3__45__cpo4swapE,(.L_8 - _ZN39_INTERNAL_03f7c3a9_4_k_cu_f2f3b875_30694cuda3std6ranges3__45__cpo4swapE)
_ZN39_INTERNAL_03f7c3a9_4_k_cu_f2f3b875_30694cuda3std6ranges3__45__cpo4swapE:
	.zero		1
.L_8:


//--------------------- .nv.constant0._ZN7cutlass13device_kernelINS_4gemm6kernel13GemmUniversalIN4cute5tupleIJiiiiEEENS1_10collective13CollectiveMmaINS1_34MainloopSm90TmaGmmaWarpSpecializedILi4ENS5_IJNS4_1CILi1EEESB_SB_EEENS1_35KernelTmaWarpSpecializedCooperativeEEENS5_IJNSA_ILi256EEESF_NSA_ILi32EEEEEENS_10bfloat16_tENS5_IJlSB_lEEESI_SJ_NS4_8TiledMMAINS4_8MMA_AtomIJNS4_4SM904GMMA28MMA_64x256x16_F32BF16BF16_SSILNSN_5MajorE0ELSP_0ELNSN_7ScaleInE1ELSQ_1EEEEEENS4_6LayoutINS5_IJNSA_ILi2EEESB_SB_EEENS5_IJSB_NSA_ILi0EEESW_EEEEENS5_IJNS4_10UnderscoreESZ_SZ_EEEEENS4_13SM90_TMA_LOADENS4_14ComposedLayoutINS4_7SwizzleILi2ELi4ELi3EEENS4_18smem_ptr_flag_bitsILi16EEENST_INS5_IJNSA_ILi8EEESG_EEENS5_IJSG_SB_EEEEEEEvNS4_8identityES12_S1C_vS1D_EENS_8epilogue10collective6detail29Sm90TmaWarpSpecializedAdapterINS1G_15DefaultEpilogueISI_SJ_SJ_NS1F_6thread17LinearCombinationISI_Li1EffLNS1K_9ScaleType4KindE0ELNS_15FloatRoundStyleE2ESI_EENS1_15EpilogueDefaultEEEEEvvEEEEvNT_6ParamsE --------------------------
	.section	.nv.constant0._ZN7cutlass13device_kernelINS_4gemm6kernel13GemmUniversalIN4cute5tupleIJiiiiEEENS1_10collective13CollectiveMmaINS1_34MainloopSm90TmaGmmaWarpSpecializedILi4ENS5_IJNS4_1CILi1EEESB_SB_EEENS1_35KernelTmaWarpSpecializedCooperativeEEENS5_IJNSA_ILi256EEESF_NSA_ILi32EEEEEENS_10bfloat16_tENS5_IJlSB_lEEESI_SJ_NS4_8TiledMMAINS4_8MMA_AtomIJNS4_4SM904GMMA28MMA_64x256x16_F32BF16BF16_SSILNSN_5MajorE0ELSP_0ELNSN_7ScaleInE1ELSQ_1EEEEEENS4_6LayoutINS5_IJNSA_ILi2EEESB_SB_EEENS5_IJSB_NSA_ILi0EEESW_EEEEENS5_IJNS4_10UnderscoreESZ_SZ_EEEEENS4_13SM90_TMA_LOADENS4_14ComposedLayoutINS4_7SwizzleILi2ELi4ELi3EEENS4_18smem_ptr_flag_bitsILi16EEENST_INS5_IJNSA_ILi8EEESG_EEENS5_IJSG_SB_EEEEEEEvNS4_8identityES12_S1C_vS1D_EENS_8epilogue10collective6detail29Sm90TmaWarpSpecializedAdapterINS1G_15DefaultEpilogueISI_SJ_SJ_NS1F_6thread17LinearCombinationISI_Li1EffLNS1K_9ScaleType4KindE0ELNS_15FloatRoundStyleE2ESI_EENS1_15EpilogueDefaultEEEEEvvEEEEvNT_6ParamsE,"a",@progbits
	.sectionflags	@""
	.align	4
.nv.constant0._ZN7cutlass13device_kernelINS_4gemm6kernel13GemmUniversalIN4cute5tupleIJiiiiEEENS1_10collective13CollectiveMmaINS1_34MainloopSm90TmaGmmaWarpSpecializedILi4ENS5_IJNS4_1CILi1EEESB_SB_EEENS1_35KernelTmaWarpSpecializedCooperativeEEENS5_IJNSA_ILi256EEESF_NSA_ILi32EEEEEENS_10bfloat16_tENS5_IJlSB_lEEESI_SJ_NS4_8TiledMMAINS4_8MMA_AtomIJNS4_4SM904GMMA28MMA_64x256x16_F32BF16BF16_SSILNSN_5MajorE0ELSP_0ELNSN_7ScaleInE1ELSQ_1EEEEEENS4_6LayoutINS5_IJNSA_ILi2EEESB_SB_EEENS5_IJSB_NSA_ILi0EEESW_EEEEENS5_IJNS4_10UnderscoreESZ_SZ_EEEEENS4_13SM90_TMA_LOADENS4_14ComposedLayoutINS4_7SwizzleILi2ELi4ELi3EEENS4_18smem_ptr_flag_bitsILi16EEENST_INS5_IJNSA_ILi8EEESG_EEENS5_IJSG_SB_EEEEEEEvNS4_8identityES12_S1C_vS1D_EENS_8epilogue10collective6detail29Sm90TmaWarpSpecializedAdapterINS1G_15DefaultEpilogueISI_SJ_SJ_NS1F_6thread17LinearCombinationISI_Li1EffLNS1K_9ScaleType4KindE0ELNS_15FloatRoundStyleE2ESI_EENS1_15EpilogueDefaultEEEEEvvEEEEvNT_6ParamsE:
	.zero		1664


//--------------------- SYMBOLS --------------------------

	.type		.nv.reservedSmem.offset0,@object
	.size		.nv.reservedSmem.offset0,0x4
	.type		__assertfail,@function
